//
// Generated by NVIDIA NVVM Compiler
//
// Compiler Build ID: CL-36424714
// Cuda compilation tools, release 13.0, V13.0.88
// Based on NVVM 20.0.0
//

.version 9.0
.target sm_100
.address_size 64

	// .globl	_Z4simpPfS_i
.extern .shared .align 16 .b8 temp[];

.visible .entry _Z4simpPfS_i(
	.param .u64 .ptr .align 1 _Z4simpPfS_i_param_0,
	.param .u64 .ptr .align 1 _Z4simpPfS_i_param_1,
	.param .u32 _Z4simpPfS_i_param_2
)
{
	.reg .pred 	%p<5>;
	.reg .b32 	%r<43>;
	.reg .b32 	%f<9>;
	.reg .b64 	%rd<13>;

	ld.param.u64 	%rd1, [_Z4simpPfS_i_param_0];
	ld.param.u64 	%rd2, [_Z4simpPfS_i_param_1];
	ld.param.u32 	%r9, [_Z4simpPfS_i_param_2];
	cvta.to.global.u64 	%rd3, %rd2;
	mov.u32 	%r1, %tid.x;
	shl.b32 	%r2, %r1, 1;
	mul.wide.u32 	%rd4, %r2, 4;
	add.s64 	%rd5, %rd3, %rd4;
	ld.global.f32 	%f1, [%rd5];
	shl.b32 	%r10, %r1, 3;
	mov.u32 	%r11, temp;
	add.s32 	%r12, %r11, %r10;
	ld.global.f32 	%f2, [%rd5+4];
	st.shared.v2.f32 	[%r12], {%f1, %f2};
	shr.u32 	%r13, %r9, 31;
	add.s32 	%r14, %r9, %r13;
	shr.s32 	%r15, %r14, 1;
	add.s32 	%r16, %r15, %r1;
	shr.u32 	%r17, %r1, 5;
	shr.s32 	%r18, %r16, 5;
	mul.wide.u32 	%rd6, %r1, 4;
	add.s64 	%rd7, %rd3, %rd6;
	ld.global.f32 	%f3, [%rd7];
	add.s32 	%r19, %r17, %r1;
	shl.b32 	%r20, %r19, 2;
	add.s32 	%r21, %r11, %r20;
	st.shared.f32 	[%r21], %f3;
	mul.wide.s32 	%rd8, %r15, 4;
	add.s64 	%rd9, %rd7, %rd8;
	ld.global.f32 	%f4, [%rd9];
	add.s32 	%r22, %r18, %r16;
	shl.b32 	%r23, %r22, 2;
	add.s32 	%r24, %r11, %r23;
	st.shared.f32 	[%r24], %f4;
	shr.s32 	%r41, %r9, 1;
	setp.lt.s32 	%p1, %r41, 1;
	@%p1 bra 	$L__BB0_5;
	add.s32 	%r4, %r2, 1;
	mov.b32 	%r42, 1;
$L__BB0_2:
	bar.sync 	0;
	setp.ge.s32 	%p2, %r1, %r41;
	@%p2 bra 	$L__BB0_4;
	mul.lo.s32 	%r26, %r42, %r4;
	shl.b32 	%r27, %r26, 2;
	add.s32 	%r29, %r11, %r27;
	ld.shared.f32 	%f5, [%r29+-4];
	shl.b32 	%r30, %r42, 2;
	add.s32 	%r31, %r29, %r30;
	ld.shared.f32 	%f6, [%r31+-4];
	add.f32 	%f7, %f5, %f6;
	st.shared.f32 	[%r31+-4], %f7;
$L__BB0_4:
	shl.b32 	%r42, %r42, 1;
	shr.u32 	%r8, %r41, 1;
	setp.gt.u32 	%p3, %r41, 1;
	mov.u32 	%r41, %r8;
	@%p3 bra 	$L__BB0_2;
$L__BB0_5:
	bar.sync 	0;
	mov.u32 	%r32, %ntid.x;
	add.s32 	%r33, %r32, -1;
	setp.ne.s32 	%p4, %r1, %r33;
	@%p4 bra 	$L__BB0_7;
	add.s32 	%r34, %r9, -1;
	shr.s32 	%r35, %r34, 5;
	add.s32 	%r36, %r35, %r9;
	shl.b32 	%r37, %r36, 2;
	add.s32 	%r39, %r11, %r37;
	ld.shared.f32 	%f8, [%r39+-4];
	mov.u32 	%r40, %ctaid.x;
	cvta.to.global.u64 	%rd10, %rd1;
	mul.wide.u32 	%rd11, %r40, 4;
	add.s64 	%rd12, %rd10, %rd11;
	st.global.f32 	[%rd12], %f8;
$L__BB0_7:
	ret;

}
	// .globl	_Z5arbitPfS_i
.visible .entry _Z5arbitPfS_i(
	.param .u64 .ptr .align 1 _Z5arbitPfS_i_param_0,
	.param .u64 .ptr .align 1 _Z5arbitPfS_i_param_1,
	.param .u32 _Z5arbitPfS_i_param_2
)
{
	.reg .b32 	%r<6>;
	.reg .b32 	%f<4>;
	.reg .b64 	%rd<9>;

	ld.param.u64 	%rd1, [_Z5arbitPfS_i_param_0];
	ld.param.u64 	%rd2, [_Z5arbitPfS_i_param_1];
	cvta.to.global.u64 	%rd3, %rd1;
	cvta.to.global.u64 	%rd4, %rd2;
	mov.u32 	%r1, %ctaid.x;
	mov.u32 	%r2, %ntid.x;
	mov.u32 	%r3, %tid.x;
	mad.lo.s32 	%r4, %r1, %r2, %r3;
	add.s32 	%r5, %r1, -1;
	mul.wide.u32 	%rd5, %r5, 4;
	add.s64 	%rd6, %rd4, %rd5;
	ld.global.f32 	%f1, [%rd6];
	mul.wide.u32 	%rd7, %r4, 4;
	add.s64 	%rd8, %rd3, %rd7;
	ld.global.f32 	%f2, [%rd8];
	add.f32 	%f3, %f1, %f2;
	st.global.f32 	[%rd8], %f3;
	bar.sync 	0;
	ret;

}
	// .globl	_Z7abcScanPfS_i
.visible .entry _Z7abcScanPfS_i(
	.param .u64 .ptr .align 1 _Z7abcScanPfS_i_param_0,
	.param .u64 .ptr .align 1 _Z7abcScanPfS_i_param_1,
	.param .u32 _Z7abcScanPfS_i_param_2
)
{
	.reg .pred 	%p<8>;
	.reg .b32 	%r<57>;
	.reg .b32 	%f<13>;
	.reg .b64 	%rd<15>;

	ld.param.u64 	%rd1, [_Z7abcScanPfS_i_param_0];
	ld.param.u64 	%rd2, [_Z7abcScanPfS_i_param_1];
	ld.param.u32 	%r16, [_Z7abcScanPfS_i_param_2];
	cvta.to.global.u64 	%rd3, %rd2;
	mov.u32 	%r1, %tid.x;
	shl.b32 	%r18, %r1, 1;
	mul.wide.u32 	%rd4, %r18, 4;
	add.s64 	%rd5, %rd3, %rd4;
	ld.global.f32 	%f1, [%rd5];
	shl.b32 	%r19, %r1, 3;
	mov.u32 	%r20, temp;
	add.s32 	%r21, %r20, %r19;
	or.b32  	%r2, %r18, 1;
	ld.global.f32 	%f2, [%rd5+4];
	st.shared.v2.f32 	[%r21], {%f1, %f2};
	shr.u32 	%r22, %r16, 31;
	add.s32 	%r23, %r16, %r22;
	shr.s32 	%r3, %r23, 1;
	add.s32 	%r24, %r3, %r1;
	shr.u32 	%r25, %r1, 5;
	shr.s32 	%r26, %r24, 5;
	mul.wide.u32 	%rd6, %r1, 4;
	add.s64 	%rd7, %rd3, %rd6;
	ld.global.f32 	%f3, [%rd7];
	add.s32 	%r27, %r25, %r1;
	shl.b32 	%r28, %r27, 2;
	add.s32 	%r4, %r20, %r28;
	st.shared.f32 	[%r4], %f3;
	mul.wide.s32 	%rd8, %r3, 4;
	add.s64 	%rd9, %rd7, %rd8;
	ld.global.f32 	%f4, [%rd9];
	add.s32 	%r29, %r26, %r24;
	shl.b32 	%r30, %r29, 2;
	add.s32 	%r5, %r20, %r30;
	st.shared.f32 	[%r5], %f4;
	shr.s32 	%r52, %r16, 1;
	setp.lt.s32 	%p1, %r52, 1;
	mov.b32 	%r54, 1;
	@%p1 bra 	$L__BB2_5;
	mov.b32 	%r54, 1;
$L__BB2_2:
	bar.sync 	0;
	setp.ge.s32 	%p2, %r1, %r52;
	@%p2 bra 	$L__BB2_4;
	mul.lo.s32 	%r32, %r54, %r2;
	shl.b32 	%r33, %r32, 2;
	add.s32 	%r35, %r20, %r33;
	ld.shared.f32 	%f5, [%r35+-4];
	shl.b32 	%r36, %r54, 2;
	add.s32 	%r37, %r35, %r36;
	ld.shared.f32 	%f6, [%r37+-4];
	add.f32 	%f7, %f5, %f6;
	st.shared.f32 	[%r37+-4], %f7;
$L__BB2_4:
	shl.b32 	%r54, %r54, 1;
	shr.u32 	%r10, %r52, 1;
	setp.gt.u32 	%p3, %r52, 1;
	mov.u32 	%r52, %r10;
	@%p3 bra 	$L__BB2_2;
$L__BB2_5:
	setp.ne.s32 	%p4, %r1, 0;
	@%p4 bra 	$L__BB2_7;
	add.s32 	%r38, %r16, -1;
	shr.s32 	%r39, %r38, 5;
	add.s32 	%r40, %r39, %r16;
	shl.b32 	%r41, %r40, 2;
	add.s32 	%r43, %r20, %r41;
	mov.b32 	%r44, 0;
	st.shared.u32 	[%r43+-4], %r44;
$L__BB2_7:
	setp.lt.s32 	%p5, %r16, 2;
	@%p5 bra 	$L__BB2_12;
	mov.b32 	%r55, 1;
$L__BB2_9:
	shr.u32 	%r54, %r54, 1;
	bar.sync 	0;
	setp.ge.u32 	%p6, %r1, %r55;
	@%p6 bra 	$L__BB2_11;
	mul.lo.s32 	%r46, %r54, %r2;
	shl.b32 	%r47, %r46, 2;
	add.s32 	%r49, %r20, %r47;
	ld.shared.f32 	%f8, [%r49+-4];
	shl.b32 	%r50, %r54, 2;
	add.s32 	%r51, %r49, %r50;
	ld.shared.f32 	%f9, [%r51+-4];
	st.shared.f32 	[%r49+-4], %f9;
	add.f32 	%f10, %f8, %f9;
	st.shared.f32 	[%r51+-4], %f10;
$L__BB2_11:
	shl.b32 	%r55, %r55, 1;
	setp.lt.s32 	%p7, %r55, %r16;
	@%p7 bra 	$L__BB2_9;
$L__BB2_12:
	cvta.to.global.u64 	%rd10, %rd1;
	bar.sync 	0;
	ld.shared.f32 	%f11, [%r4];
	add.s64 	%rd12, %rd10, %rd6;
	st.global.f32 	[%rd12], %f11;
	ld.shared.f32 	%f12, [%r5];
	add.s64 	%rd14, %rd12, %rd8;
	st.global.f32 	[%rd14], %f12;
	ret;

}
	// .globl	_Z9sweepScanPfS_i
.visible .entry _Z9sweepScanPfS_i(
	.param .u64 .ptr .align 1 _Z9sweepScanPfS_i_param_0,
	.param .u64 .ptr .align 1 _Z9sweepScanPfS_i_param_1,
	.param .u32 _Z9sweepScanPfS_i_param_2
)
{
	.reg .pred 	%p<8>;
	.reg .b32 	%r<42>;
	.reg .b32 	%f<11>;
	.reg .b64 	%rd<9>;

	ld.param.u64 	%rd1, [_Z9sweepScanPfS_i_param_0];
	ld.param.u64 	%rd2, [_Z9sweepScanPfS_i_param_1];
	ld.param.u32 	%r15, [_Z9sweepScanPfS_i_param_2];
	cvta.to.global.u64 	%rd3, %rd2;
	mov.u32 	%r1, %tid.x;
	shl.b32 	%r2, %r1, 1;
	mul.wide.u32 	%rd4, %r2, 4;
	add.s64 	%rd5, %rd3, %rd4;
	ld.global.f32 	%f1, [%rd5];
	shl.b32 	%r17, %r1, 3;
	mov.u32 	%r18, temp;
	add.s32 	%r3, %r18, %r17;
	or.b32  	%r4, %r2, 1;
	ld.global.f32 	%f2, [%rd5+4];
	st.shared.v2.f32 	[%r3], {%f1, %f2};
	shr.s32 	%r37, %r15, 1;
	setp.lt.s32 	%p1, %r37, 1;
	mov.b32 	%r39, 1;
	@%p1 bra 	$L__BB3_5;
	mov.b32 	%r39, 1;
$L__BB3_2:
	bar.sync 	0;
	setp.ge.s32 	%p2, %r1, %r37;
	@%p2 bra 	$L__BB3_4;
	mul.lo.s32 	%r20, %r39, %r4;
	shl.b32 	%r21, %r20, 2;
	add.s32 	%r23, %r18, %r21;
	ld.shared.f32 	%f3, [%r23+-4];
	shl.b32 	%r24, %r39, 2;
	add.s32 	%r25, %r23, %r24;
	ld.shared.f32 	%f4, [%r25+-4];
	add.f32 	%f5, %f3, %f4;
	st.shared.f32 	[%r25+-4], %f5;
$L__BB3_4:
	shl.b32 	%r39, %r39, 1;
	shr.u32 	%r9, %r37, 1;
	setp.gt.u32 	%p3, %r37, 1;
	mov.u32 	%r37, %r9;
	@%p3 bra 	$L__BB3_2;
$L__BB3_5:
	setp.ne.s32 	%p4, %r1, 0;
	@%p4 bra 	$L__BB3_7;
	shl.b32 	%r26, %r15, 2;
	add.s32 	%r28, %r18, %r26;
	mov.b32 	%r29, 0;
	st.shared.u32 	[%r28+-4], %r29;
$L__BB3_7:
	setp.lt.s32 	%p5, %r15, 2;
	@%p5 bra 	$L__BB3_12;
	mov.b32 	%r40, 1;
$L__BB3_9:
	shr.u32 	%r39, %r39, 1;
	bar.sync 	0;
	setp.ge.u32 	%p6, %r1, %r40;
	@%p6 bra 	$L__BB3_11;
	mul.lo.s32 	%r31, %r39, %r4;
	shl.b32 	%r32, %r31, 2;
	add.s32 	%r34, %r18, %r32;
	ld.shared.f32 	%f6, [%r34+-4];
	shl.b32 	%r35, %r39, 2;
	add.s32 	%r36, %r34, %r35;
	ld.shared.f32 	%f7, [%r36+-4];
	st.shared.f32 	[%r34+-4], %f7;
	add.f32 	%f8, %f6, %f7;
	st.shared.f32 	[%r36+-4], %f8;
$L__BB3_11:
	shl.b32 	%r40, %r40, 1;
	setp.lt.s32 	%p7, %r40, %r15;
	@%p7 bra 	$L__BB3_9;
$L__BB3_12:
	cvta.to.global.u64 	%rd6, %rd1;
	bar.sync 	0;
	ld.shared.v2.f32 	{%f9, %f10}, [%r3];
	add.s64 	%rd8, %rd6, %rd4;
	st.global.f32 	[%rd8], %f9;
	st.global.f32 	[%rd8+4], %f10;
	ret;

}
	// .globl	_Z9naiveScanPfS_i
.visible .entry _Z9naiveScanPfS_i(
	.param .u64 .ptr .align 1 _Z9naiveScanPfS_i_param_0,
	.param .u64 .ptr .align 1 _Z9naiveScanPfS_i_param_1,
	.param .u32 _Z9naiveScanPfS_i_param_2
)
{
	.reg .pred 	%p<5>;
	.reg .b32 	%r<38>;
	.reg .b32 	%f<9>;
	.reg .b64 	%rd<9>;

	ld.param.u64 	%rd1, [_Z9naiveScanPfS_i_param_0];
	ld.param.u64 	%rd2, [_Z9naiveScanPfS_i_param_1];
	ld.param.u32 	%r7, [_Z9naiveScanPfS_i_param_2];
	mov.u32 	%r1, %tid.x;
	setp.eq.s32 	%p1, %r1, 0;
	@%p1 bra 	$L__BB4_2;
	cvta.to.global.u64 	%rd3, %rd2;
	add.s32 	%r8, %r1, -1;
	mul.wide.u32 	%rd4, %r8, 4;
	add.s64 	%rd5, %rd3, %rd4;
	ld.global.f32 	%f4, [%rd5];
	shl.b32 	%r9, %r1, 2;
	mov.u32 	%r10, temp;
	add.s32 	%r11, %r10, %r9;
	st.shared.f32 	[%r11], %f4;
	bra.uni 	$L__BB4_3;
$L__BB4_2:
	mov.b32 	%r12, 0;
	st.shared.u32 	[temp], %r12;
$L__BB4_3:
	bar.sync 	0;
	setp.lt.s32 	%p2, %r7, 2;
	mov.b32 	%r37, 0;
	@%p2 bra 	$L__BB4_9;
	mov.b32 	%r36, 0;
	mov.b32 	%r35, 1;
$L__BB4_5:
	xor.b32  	%r37, %r36, 1;
	setp.lt.u32 	%p3, %r1, %r35;
	@%p3 bra 	$L__BB4_7;
	mad.lo.s32 	%r16, %r36, %r7, %r1;
	sub.s32 	%r17, %r16, %r35;
	shl.b32 	%r18, %r17, 2;
	mov.u32 	%r19, temp;
	add.s32 	%r20, %r19, %r18;
	ld.shared.f32 	%f5, [%r20];
	shl.b32 	%r21, %r35, 2;
	add.s32 	%r22, %r20, %r21;
	ld.shared.f32 	%f6, [%r22];
	add.f32 	%f8, %f5, %f6;
	bra.uni 	$L__BB4_8;
$L__BB4_7:
	mad.lo.s32 	%r23, %r36, %r7, %r1;
	shl.b32 	%r24, %r23, 2;
	mov.u32 	%r25, temp;
	add.s32 	%r26, %r25, %r24;
	ld.shared.f32 	%f8, [%r26];
$L__BB4_8:
	mad.lo.s32 	%r27, %r37, %r7, %r1;
	shl.b32 	%r28, %r27, 2;
	mov.u32 	%r29, temp;
	add.s32 	%r30, %r29, %r28;
	st.shared.f32 	[%r30], %f8;
	bar.sync 	0;
	shl.b32 	%r35, %r35, 1;
	setp.lt.s32 	%p4, %r35, %r7;
	mov.u32 	%r36, %r37;
	@%p4 bra 	$L__BB4_5;
$L__BB4_9:
	cvta.to.global.u64 	%rd6, %rd1;
	mad.lo.s32 	%r31, %r37, %r7, %r1;
	shl.b32 	%r32, %r31, 2;
	mov.u32 	%r33, temp;
	add.s32 	%r34, %r33, %r32;
	ld.shared.f32 	%f7, [%r34];
	mul.wide.u32 	%rd7, %r1, 4;
	add.s64 	%rd8, %rd6, %rd7;
	st.global.f32 	[%rd8], %f7;
	ret;

}


// ===== COMPILED SASS (sm_100) =====

	.target	sm_100

	.elftype	@"ET_EXEC"


//--------------------- .note.nv.tkinfo           --------------------------
	.section	.note.nv.tkinfo,"",@"SHT_NOTE"
	.sectionflags	@"SHF_NOTE_NV_TKINFO"
	.tkinfo
        /*0018*/ 	.word	0x00000002
        /*0030*/ 	.string	""
        /*0030*/ 	.string	"ptxas"
        /*0030*/ 	.string	"Cuda compilation tools, release 13.0, V13.0.88"
        /*0030*/ 	.string	"Build cuda_13.0.r13.0/compiler.36424714_0"
        /*0030*/ 	.string	"-arch sm_100 -m 64 "



//--------------------- .note.nv.cuinfo           --------------------------
	.section	.note.nv.cuinfo,"",@"SHT_NOTE"
	.sectionflags	@"SHF_NOTE_NV_CUINFO"
        /*0018*/ 	.short	0x0002
        /*001a*/ 	.short	0x0064
        /*001c*/ 	.short	0x0082
	.zero		2


//--------------------- .nv.info                  --------------------------
	.section	.nv.info,"",@"SHT_CUDA_INFO"
	.align	4


	//----- nvinfo : EIATTR_REGCOUNT
	.align		4
        /*0000*/ 	.byte	0x04, 0x2f
        /*0002*/ 	.short	(.L_1 - .L_0)
	.align		4
.L_0:
        /*0004*/ 	.word	index@(_Z4simpPfS_i)
        /*0008*/ 	.word	0x00000010


	//----- nvinfo : EIATTR_FRAME_SIZE
	.align		4
.L_1:
        /*000c*/ 	.byte	0x04, 0x11
        /*000e*/ 	.short	(.L_3 - .L_2)
	.align		4
.L_2:
        /*0010*/ 	.word	index@(_Z4simpPfS_i)
        /*0014*/ 	.word	0x00000000


	//----- nvinfo : EIATTR_REGCOUNT
	.align		4
.L_3:
        /*0018*/ 	.byte	0x04, 0x2f
        /*001a*/ 	.short	(.L_5 - .L_4)
	.align		4
.L_4:
        /*001c*/ 	.word	index@(_Z5arbitPfS_i)
        /*0020*/ 	.word	0x0000000c


	//----- nvinfo : EIATTR_FRAME_SIZE
	.align		4
.L_5:
        /*0024*/ 	.byte	0x04, 0x11
        /*0026*/ 	.short	(.L_7 - .L_6)
	.align		4
.L_6:
        /*0028*/ 	.word	index@(_Z5arbitPfS_i)
        /*002c*/ 	.word	0x00000000


	//----- nvinfo : EIATTR_REGCOUNT
	.align		4
.L_7:
        /*0030*/ 	.byte	0x04, 0x2f
        /*0032*/ 	.short	(.L_9 - .L_8)
	.align		4
.L_8:
        /*0034*/ 	.word	index@(_Z7abcScanPfS_i)
        /*0038*/ 	.word	0x00000012


	//----- nvinfo : EIATTR_FRAME_SIZE
	.align		4
.L_9:
        /*003c*/ 	.byte	0x04, 0x11
        /*003e*/ 	.short	(.L_11 - .L_10)
	.align		4
.L_10:
        /*0040*/ 	.word	index@(_Z7abcScanPfS_i)
        /*0044*/ 	.word	0x00000000


	//----- nvinfo : EIATTR_REGCOUNT
	.align		4
.L_11:
        /*0048*/ 	.byte	0x04, 0x2f
        /*004a*/ 	.short	(.L_13 - .L_12)
	.align		4
.L_12:
        /*004c*/ 	.word	index@(_Z9sweepScanPfS_i)
        /*0050*/ 	.word	0x0000000d


	//----- nvinfo : EIATTR_FRAME_SIZE
	.align		4
.L_13:
        /*0054*/ 	.byte	0x04, 0x11
        /*0056*/ 	.short	(.L_15 - .L_14)
	.align		4
.L_14:
        /*0058*/ 	.word	index@(_Z9sweepScanPfS_i)
        /*005c*/ 	.word	0x00000000


	//----- nvinfo : EIATTR_REGCOUNT
	.align		4
.L_15:
        /*0060*/ 	.byte	0x04, 0x2f
        /*0062*/ 	.short	(.L_17 - .L_16)
	.align		4
.L_16:
        /*0064*/ 	.word	index@(_Z9naiveScanPfS_i)
        /*0068*/ 	.word	0x0000000b


	//----- nvinfo : EIATTR_FRAME_SIZE
	.align		4
.L_17:
        /*006c*/ 	.byte	0x04, 0x11
        /*006e*/ 	.short	(.L_19 - .L_18)
	.align		4
.L_18:
        /*0070*/ 	.word	index@(_Z9naiveScanPfS_i)
        /*0074*/ 	.word	0x00000000


	//----- nvinfo : EIATTR_MIN_STACK_SIZE
	.align		4
.L_19:
        /*0078*/ 	.byte	0x04, 0x12
        /*007a*/ 	.short	(.L_21 - .L_20)
	.align		4
.L_20:
        /*007c*/ 	.word	index@(_Z9naiveScanPfS_i)
        /*0080*/ 	.word	0x00000000


	//----- nvinfo : EIATTR_MIN_STACK_SIZE
	.align		4
.L_21:
        /*0084*/ 	.byte	0x04, 0x12
        /*0086*/ 	.short	(.L_23 - .L_22)
	.align		4
.L_22:
        /*0088*/ 	.word	index@(_Z9sweepScanPfS_i)
        /*008c*/ 	.word	0x00000000


	//----- nvinfo : EIATTR_MIN_STACK_SIZE
	.align		4
.L_23:
        /*0090*/ 	.byte	0x04, 0x12
        /*0092*/ 	.short	(.L_25 - .L_24)
	.align		4
.L_24:
        /*0094*/ 	.word	index@(_Z7abcScanPfS_i)
        /*0098*/ 	.word	0x00000000


	//----- nvinfo : EIATTR_MIN_STACK_SIZE
	.align		4
.L_25:
        /*009c*/ 	.byte	0x04, 0x12
        /*009e*/ 	.short	(.L_27 - .L_26)
	.align		4
.L_26:
        /*00a0*/ 	.word	index@(_Z5arbitPfS_i)
        /*00a4*/ 	.word	0x00000000


	//----- nvinfo : EIATTR_MIN_STACK_SIZE
	.align		4
.L_27:
        /*00a8*/ 	.byte	0x04, 0x12
        /*00aa*/ 	.short	(.L_29 - .L_28)
	.align		4
.L_28:
        /*00ac*/ 	.word	index@(_Z4simpPfS_i)
        /*00b0*/ 	.word	0x00000000
.L_29:


//--------------------- .nv.compat                --------------------------
	.section	.nv.compat,"",@"SHT_CUDA_COMPAT_INFO"
	.align	4
        /*0000*/ 	.byte	0x02, 0x09, 0x00, 0x00, 0x02, 0x02, 0x01, 0x00, 0x02, 0x05, 0x05, 0x00, 0x03, 0x07, 0x01, 0x01
        /*0010*/ 	.byte	0x02, 0x03, 0x00, 0x00, 0x02, 0x06, 0x01, 0x00, 0x04, 0x0b, 0x08, 0x00, 0x09, 0x00, 0x00, 0x00
        /*0020*/ 	.byte	0x00, 0x00, 0x00, 0x00


//--------------------- .nv.info._Z9naiveScanPfS_i --------------------------
	.section	.nv.info._Z9naiveScanPfS_i,"",@"SHT_CUDA_INFO"
	.sectionflags	@""
	.align	4


	//----- nvinfo : EIATTR_CUDA_API_VERSION
	.align		4
        /*0000*/ 	.byte	0x04, 0x37
        /*0002*/ 	.short	(.L_31 - .L_30)
.L_30:
        /*0004*/ 	.word	0x00000082


	//----- nvinfo : EIATTR_KPARAM_INFO
	.align		4
.L_31:
        /*0008*/ 	.byte	0x04, 0x17
        /*000a*/ 	.short	(.L_33 - .L_32)
.L_32:
        /*000c*/ 	.word	0x00000000
        /*0010*/ 	.short	0x0002
        /*0012*/ 	.short	0x0010
        /*0014*/ 	.byte	0x00, 0xf0, 0x11, 0x00


	//----- nvinfo : EIATTR_KPARAM_INFO
	.align		4
.L_33:
        /*0018*/ 	.byte	0x04, 0x17
        /*001a*/ 	.short	(.L_35 - .L_34)
.L_34:
        /*001c*/ 	.word	0x00000000
        /*0020*/ 	.short	0x0001
        /*0022*/ 	.short	0x0008
        /*0024*/ 	.byte	0x00, 0xf5, 0x21, 0x00


	//----- nvinfo : EIATTR_KPARAM_INFO
	.align		4
.L_35:
        /*0028*/ 	.byte	0x04, 0x17
        /*002a*/ 	.short	(.L_37 - .L_36)
.L_36:
        /*002c*/ 	.word	0x00000000
        /*0030*/ 	.short	0x0000
        /*0032*/ 	.short	0x0000
        /*0034*/ 	.byte	0x00, 0xf5, 0x21, 0x00


	//----- nvinfo : EIATTR_SPARSE_MMA_MASK
	.align		4
.L_37:
        /*0038*/ 	.byte	0x03, 0x50
        /*003a*/ 	.short	0x0000


	//----- nvinfo : EIATTR_MAXREG_COUNT
	.align		4
        /*003c*/ 	.byte	0x03, 0x1b
        /*003e*/ 	.short	0x00ff


	//----- nvinfo : EIATTR_NUM_BARRIERS
	.align		4
        /*0040*/ 	.byte	0x02, 0x4c
        /*0042*/ 	.byte	0x01
	.zero		1


	//----- nvinfo : EIATTR_MERCURY_ISA_VERSION
	.align		4
        /*0044*/ 	.byte	0x03, 0x5f
        /*0046*/ 	.short	0x0101


	//----- nvinfo : EIATTR_VRC_CTA_INIT_COUNT
	.align		4
        /*0048*/ 	.byte	0x02, 0x4a
	.zero		1
	.zero		1


	//----- nvinfo : EIATTR_EXIT_INSTR_OFFSETS
	.align		4
        /*004c*/ 	.byte	0x04, 0x1c
        /*004e*/ 	.short	(.L_39 - .L_38)


	//   ....[0]....
.L_38:
        /*0050*/ 	.word	0x00000430


	//----- nvinfo : EIATTR_CRS_STACK_SIZE
	.align		4
.L_39:
        /*0054*/ 	.byte	0x04, 0x1e
        /*0056*/ 	.short	(.L_41 - .L_40)
.L_40:
        /*0058*/ 	.word	0x00000000


	//----- nvinfo : EIATTR_CBANK_PARAM_SIZE
	.align		4
.L_41:
        /*005c*/ 	.byte	0x03, 0x19
        /*005e*/ 	.short	0x0014


	//----- nvinfo : EIATTR_PARAM_CBANK
	.align		4
        /*0060*/ 	.byte	0x04, 0x0a
        /*0062*/ 	.short	(.L_43 - .L_42)
	.align		4
.L_42:
        /*0064*/ 	.word	index@(.nv.constant0._Z9naiveScanPfS_i)
        /*0068*/ 	.short	0x0380
        /*006a*/ 	.short	0x0014


	//----- nvinfo : EIATTR_SW_WAR
	.align		4
.L_43:
        /*006c*/ 	.byte	0x04, 0x36
        /*006e*/ 	.short	(.L_45 - .L_44)
.L_44:
        /*0070*/ 	.word	0x00000008
.L_45:


//--------------------- .nv.info._Z9sweepScanPfS_i --------------------------
	.section	.nv.info._Z9sweepScanPfS_i,"",@"SHT_CUDA_INFO"
	.sectionflags	@""
	.align	4


	//----- nvinfo : EIATTR_CUDA_API_VERSION
	.align		4
        /*0000*/ 	.byte	0x04, 0x37
        /*0002*/ 	.short	(.L_47 - .L_46)
.L_46:
        /*0004*/ 	.word	0x00000082


	//----- nvinfo : EIATTR_KPARAM_INFO
	.align		4
.L_47:
        /*0008*/ 	.byte	0x04, 0x17
        /*000a*/ 	.short	(.L_49 - .L_48)
.L_48:
        /*000c*/ 	.word	0x00000000
        /*0010*/ 	.short	0x0002
        /*0012*/ 	.short	0x0010
        /*0014*/ 	.byte	0x00, 0xf0, 0x11, 0x00


	//----- nvinfo : EIATTR_KPARAM_INFO
	.align		4
.L_49:
        /*0018*/ 	.byte	0x04, 0x17
        /*001a*/ 	.short	(.L_51 - .L_50)
.L_50:
        /*001c*/ 	.word	0x00000000
        /*0020*/ 	.short	0x0001
        /*0022*/ 	.short	0x0008
        /*0024*/ 	.byte	0x00, 0xf5, 0x21, 0x00


	//----- nvinfo : EIATTR_KPARAM_INFO
	.align		4
.L_51:
        /*0028*/ 	.byte	0x04, 0x17
        /*002a*/ 	.short	(.L_53 - .L_52)
.L_52:
        /*002c*/ 	.word	0x00000000
        /*0030*/ 	.short	0x0000
        /*0032*/ 	.short	0x0000
        /*0034*/ 	.byte	0x00, 0xf5, 0x21, 0x00


	//----- nvinfo : EIATTR_SPARSE_MMA_MASK
	.align		4
.L_53:
        /*0038*/ 	.byte	0x03, 0x50
        /*003a*/ 	.short	0x0000


	//----- nvinfo : EIATTR_MAXREG_COUNT
	.align		4
        /*003c*/ 	.byte	0x03, 0x1b
        /*003e*/ 	.short	0x00ff


	//----- nvinfo : EIATTR_NUM_BARRIERS
	.align		4
        /*0040*/ 	.byte	0x02, 0x4c
        /*0042*/ 	.byte	0x01
	.zero		1


	//----- nvinfo : EIATTR_MERCURY_ISA_VERSION
	.align		4
        /*0044*/ 	.byte	0x03, 0x5f
        /*0046*/ 	.short	0x0101


	//----- nvinfo : EIATTR_VRC_CTA_INIT_COUNT
	.align		4
        /*0048*/ 	.byte	0x02, 0x4a
	.zero		1
	.zero		1


	//----- nvinfo : EIATTR_EXIT_INSTR_OFFSETS
	.align		4
        /*004c*/ 	.byte	0x04, 0x1c
        /*004e*/ 	.short	(.L_55 - .L_54)


	//   ....[0]....
.L_54:
        /*0050*/ 	.word	0x000003e0


	//----- nvinfo : EIATTR_CBANK_PARAM_SIZE
	.align		4
.L_55:
        /*0054*/ 	.byte	0x03, 0x19
        /*0056*/ 	.short	0x0014


	//----- nvinfo : EIATTR_PARAM_CBANK
	.align		4
        /*0058*/ 	.byte	0x04, 0x0a
        /*005a*/ 	.short	(.L_57 - .L_56)
	.align		4
.L_56:
        /*005c*/ 	.word	index@(.nv.constant0._Z9sweepScanPfS_i)
        /*0060*/ 	.short	0x0380
        /*0062*/ 	.short	0x0014


	//----- nvinfo : EIATTR_SW_WAR
	.align		4
.L_57:
        /*0064*/ 	.byte	0x04, 0x36
        /*0066*/ 	.short	(.L_59 - .L_58)
.L_58:
        /*0068*/ 	.word	0x00000008
.L_59:


//--------------------- .nv.info._Z7abcScanPfS_i  --------------------------
	.section	.nv.info._Z7abcScanPfS_i,"",@"SHT_CUDA_INFO"
	.sectionflags	@""
	.align	4


	//----- nvinfo : EIATTR_CUDA_API_VERSION
	.align		4
        /*0000*/ 	.byte	0x04, 0x37
        /*0002*/ 	.short	(.L_61 - .L_60)
.L_60:
        /*0004*/ 	.word	0x00000082


	//----- nvinfo : EIATTR_KPARAM_INFO
	.align		4
.L_61:
        /*0008*/ 	.byte	0x04, 0x17
        /*000a*/ 	.short	(.L_63 - .L_62)
.L_62:
        /*000c*/ 	.word	0x00000000
        /*0010*/ 	.short	0x0002
        /*0012*/ 	.short	0x0010
        /*0014*/ 	.byte	0x00, 0xf0, 0x11, 0x00


	//----- nvinfo : EIATTR_KPARAM_INFO
	.align		4
.L_63:
        /*0018*/ 	.byte	0x04, 0x17
        /*001a*/ 	.short	(.L_65 - .L_64)
.L_64:
        /*001c*/ 	.word	0x00000000
        /*0020*/ 	.short	0x0001
        /*0022*/ 	.short	0x0008
        /*0024*/ 	.byte	0x00, 0xf5, 0x21, 0x00


	//----- nvinfo : EIATTR_KPARAM_INFO
	.align		4
.L_65:
        /*0028*/ 	.byte	0x04, 0x17
        /*002a*/ 	.short	(.L_67 - .L_66)
.L_66:
        /*002c*/ 	.word	0x00000000
        /*0030*/ 	.short	0x0000
        /*0032*/ 	.short	0x0000
        /*0034*/ 	.byte	0x00, 0xf5, 0x21, 0x00


	//----- nvinfo : EIATTR_SPARSE_MMA_MASK
	.align		4
.L_67:
        /*0038*/ 	.byte	0x03, 0x50
        /*003a*/ 	.short	0x0000


	//----- nvinfo : EIATTR_MAXREG_COUNT
	.align		4
        /*003c*/ 	.byte	0x03, 0x1b
        /*003e*/ 	.short	0x00ff


	//----- nvinfo : EIATTR_NUM_BARRIERS
	.align		4
        /*0040*/ 	.byte	0x02, 0x4c
        /*0042*/ 	.byte	0x01
	.zero		1


	//----- nvinfo : EIATTR_MERCURY_ISA_VERSION
	.align		4
        /*0044*/ 	.byte	0x03, 0x5f
        /*0046*/ 	.short	0x0101


	//----- nvinfo : EIATTR_VRC_CTA_INIT_COUNT
	.align		4
        /*0048*/ 	.byte	0x02, 0x4a
	.zero		1
	.zero		1


	//----- nvinfo : EIATTR_EXIT_INSTR_OFFSETS
	.align		4
        /*004c*/ 	.byte	0x04, 0x1c
        /*004e*/ 	.short	(.L_69 - .L_68)


	//   ....[0]....
.L_68:
        /*0050*/ 	.word	0x000004e0


	//----- nvinfo : EIATTR_CBANK_PARAM_SIZE
	.align		4
.L_69:
        /*0054*/ 	.byte	0x03, 0x19
        /*0056*/ 	.short	0x0014


	//----- nvinfo : EIATTR_PARAM_CBANK
	.align		4
        /*0058*/ 	.byte	0x04, 0x0a
        /*005a*/ 	.short	(.L_71 - .L_70)
	.align		4
.L_70:
        /*005c*/ 	.word	index@(.nv.constant0._Z7abcScanPfS_i)
        /*0060*/ 	.short	0x0380
        /*0062*/ 	.short	0x0014


	//----- nvinfo : EIATTR_SW_WAR
	.align		4
.L_71:
        /*0064*/ 	.byte	0x04, 0x36
        /*0066*/ 	.short	(.L_73 - .L_72)
.L_72:
        /*0068*/ 	.word	0x00000008
.L_73:


//--------------------- .nv.info._Z5arbitPfS_i    --------------------------
	.section	.nv.info._Z5arbitPfS_i,"",@"SHT_CUDA_INFO"
	.sectionflags	@""
	.align	4


	//----- nvinfo : EIATTR_CUDA_API_VERSION
	.align		4
        /*0000*/ 	.byte	0x04, 0x37
        /*0002*/ 	.short	(.L_75 - .L_74)
.L_74:
        /*0004*/ 	.word	0x00000082


	//----- nvinfo : EIATTR_KPARAM_INFO
	.align		4
.L_75:
        /*0008*/ 	.byte	0x04, 0x17
        /*000a*/ 	.short	(.L_77 - .L_76)
.L_76:
        /*000c*/ 	.word	0x00000000
        /*0010*/ 	.short	0x0002
        /*0012*/ 	.short	0x0010
        /*0014*/ 	.byte	0x00, 0xf0, 0x11, 0x00


	//----- nvinfo : EIATTR_KPARAM_INFO
	.align		4
.L_77:
        /*0018*/ 	.byte	0x04, 0x17
        /*001a*/ 	.short	(.L_79 - .L_78)
.L_78:
        /*001c*/ 	.word	0x00000000
        /*0020*/ 	.short	0x0001
        /*0022*/ 	.short	0x0008
        /*0024*/ 	.byte	0x00, 0xf5, 0x21, 0x00


	//----- nvinfo : EIATTR_KPARAM_INFO
	.align		4
.L_79:
        /*0028*/ 	.byte	0x04, 0x17
        /*002a*/ 	.short	(.L_81 - .L_80)
.L_80:
        /*002c*/ 	.word	0x00000000
        /*0030*/ 	.short	0x0000
        /*0032*/ 	.short	0x0000
        /*0034*/ 	.byte	0x00, 0xf5, 0x21, 0x00


	//----- nvinfo : EIATTR_SPARSE_MMA_MASK
	.align		4
.L_81:
        /*0038*/ 	.byte	0x03, 0x50
        /*003a*/ 	.short	0x0000


	//----- nvinfo : EIATTR_MAXREG_COUNT
	.align		4
        /*003c*/ 	.byte	0x03, 0x1b
        /*003e*/ 	.short	0x00ff


	//----- nvinfo : EIATTR_NUM_BARRIERS
	.align		4
        /*0040*/ 	.byte	0x02, 0x4c
        /*0042*/ 	.byte	0x01
	.zero		1


	//----- nvinfo : EIATTR_MERCURY_ISA_VERSION
	.align		4
        /*0044*/ 	.byte	0x03, 0x5f
        /*0046*/ 	.short	0x0101


	//----- nvinfo : EIATTR_VRC_CTA_INIT_COUNT
	.align		4
        /*0048*/ 	.byte	0x02, 0x4a
	.zero		1
	.zero		1


	//----- nvinfo : EIATTR_EXIT_INSTR_OFFSETS
	.align		4
        /*004c*/ 	.byte	0x04, 0x1c
        /*004e*/ 	.short	(.L_83 - .L_82)


	//   ....[0]....
.L_82:
        /*0050*/ 	.word	0x00000100


	//----- nvinfo : EIATTR_CBANK_PARAM_SIZE
	.align		4
.L_83:
        /*0054*/ 	.byte	0x03, 0x19
        /*0056*/ 	.short	0x0014


	//----- nvinfo : EIATTR_PARAM_CBANK
	.align		4
        /*0058*/ 	.byte	0x04, 0x0a
        /*005a*/ 	.short	(.L_85 - .L_84)
	.align		4
.L_84:
        /*005c*/ 	.word	index@(.nv.constant0._Z5arbitPfS_i)
        /*0060*/ 	.short	0x0380
        /*0062*/ 	.short	0x0014


	//----- nvinfo : EIATTR_SW_WAR
	.align		4
.L_85:
        /*0064*/ 	.byte	0x04, 0x36
        /*0066*/ 	.short	(.L_87 - .L_86)
.L_86:
        /*0068*/ 	.word	0x00000008
.L_87:


//--------------------- .nv.info._Z4simpPfS_i     --------------------------
	.section	.nv.info._Z4simpPfS_i,"",@"SHT_CUDA_INFO"
	.sectionflags	@""
	.align	4


	//----- nvinfo : EIATTR_CUDA_API_VERSION
	.align		4
        /*0000*/ 	.byte	0x04, 0x37
        /*0002*/ 	.short	(.L_89 - .L_88)
.L_88:
        /*0004*/ 	.word	0x00000082


	//----- nvinfo : EIATTR_KPARAM_INFO
	.align		4
.L_89:
        /*0008*/ 	.byte	0x04, 0x17
        /*000a*/ 	.short	(.L_91 - .L_90)
.L_90:
        /*000c*/ 	.word	0x00000000
        /*0010*/ 	.short	0x0002
        /*0012*/ 	.short	0x0010
        /*0014*/ 	.byte	0x00, 0xf0, 0x11, 0x00


	//----- nvinfo : EIATTR_KPARAM_INFO
	.align		4
.L_91:
        /*0018*/ 	.byte	0x04, 0x17
        /*001a*/ 	.short	(.L_93 - .L_92)
.L_92:
        /*001c*/ 	.word	0x00000000
        /*0020*/ 	.short	0x0001
        /*0022*/ 	.short	0x0008
        /*0024*/ 	.byte	0x00, 0xf5, 0x21, 0x00


	//----- nvinfo : EIATTR_KPARAM_INFO
	.align		4
.L_93:
        /*0028*/ 	.byte	0x04, 0x17
        /*002a*/ 	.short	(.L_95 - .L_94)
.L_94:
        /*002c*/ 	.word	0x00000000
        /*0030*/ 	.short	0x0000
        /*0032*/ 	.short	0x0000
        /*0034*/ 	.byte	0x00, 0xf5, 0x21, 0x00


	//----- nvinfo : EIATTR_SPARSE_MMA_MASK
	.align		4
.L_95:
        /*0038*/ 	.byte	0x03, 0x50
        /*003a*/ 	.short	0x0000


	//----- nvinfo : EIATTR_MAXREG_COUNT
	.align		4
        /*003c*/ 	.byte	0x03, 0x1b
        /*003e*/ 	.short	0x00ff


	//----- nvinfo : EIATTR_NUM_BARRIERS
	.align		4
        /*0040*/ 	.byte	0x02, 0x4c
        /*0042*/ 	.byte	0x01
	.zero		1


	//----- nvinfo : EIATTR_MERCURY_ISA_VERSION
	.align		4
        /*0044*/ 	.byte	0x03, 0x5f
        /*0046*/ 	.short	0x0101


	//----- nvinfo : EIATTR_VRC_CTA_INIT_COUNT
	.align		4
        /*0048*/ 	.byte	0x02, 0x4a
	.zero		1
	.zero		1


	//----- nvinfo : EIATTR_EXIT_INSTR_OFFSETS
	.align		4
        /*004c*/ 	.byte	0x04, 0x1c
        /*004e*/ 	.short	(.L_97 - .L_96)


	//   ....[0]....
.L_96:
        /*0050*/ 	.word	0x00000310


	//   ....[1]....
        /*0054*/ 	.word	0x000003b0


	//----- nvinfo : EIATTR_CBANK_PARAM_SIZE
	.align		4
.L_97:
        /*0058*/ 	.byte	0x03, 0x19
        /*005a*/ 	.short	0x0014


	//----- nvinfo : EIATTR_PARAM_CBANK
	.align		4
        /*005c*/ 	.byte	0x04, 0x0a
        /*005e*/ 	.short	(.L_99 - .L_98)
	.align		4
.L_98:
        /*0060*/ 	.word	index@(.nv.constant0._Z4simpPfS_i)
        /*0064*/ 	.short	0x0380
        /*0066*/ 	.short	0x0014


	//----- nvinfo : EIATTR_SW_WAR
	.align		4
.L_99:
        /*0068*/ 	.byte	0x04, 0x36
        /*006a*/ 	.short	(.L_101 - .L_100)
.L_100:
        /*006c*/ 	.word	0x00000008
.L_101:


//--------------------- .nv.callgraph             --------------------------
	.section	.nv.callgraph,"",@"SHT_CUDA_CALLGRAPH"
	.align	4
	.sectionentsize	8
	.align		4
        /*0000*/ 	.word	0x00000000
	.align		4
        /*0004*/ 	.word	0xffffffff
	.align		4
        /*0008*/ 	.word	0x00000000
	.align		4
        /*000c*/ 	.word	0xfffffffe
	.align		4
        /*0010*/ 	.word	0x00000000
	.align		4
        /*0014*/ 	.word	0xfffffffd
	.align		4
        /*0018*/ 	.word	0x00000000
	.align		4
        /*001c*/ 	.word	0xfffffffc


//--------------------- .text._Z9naiveScanPfS_i   --------------------------
	.section	.text._Z9naiveScanPfS_i,"ax",@progbits
	.align	128
        .global         _Z9naiveScanPfS_i
        .type           _Z9naiveScanPfS_i,@function
        .size           _Z9naiveScanPfS_i,(.L_x_20 - _Z9naiveScanPfS_i)
        .other          _Z9naiveScanPfS_i,@"STO_CUDA_ENTRY STV_DEFAULT"
_Z9naiveScanPfS_i:
.text._Z9naiveScanPfS_i:
[----:B------:R-:W-:Y:S01]  /*0000*/  LDC R1, c[0x0][0x37c] ;  /* 0x0000df00ff017b82 */ /* 0x000fe20000000800 */
[----:B------:R-:W0:Y:S01]  /*0010*/  S2R R7, SR_TID.X ;  /* 0x0000000000077919 */ /* 0x000e220000002100 */
[----:B------:R-:W1:Y:S01]  /*0020*/  LDCU.64 UR6, c[0x0][0x358] ;  /* 0x00006b00ff0677ac */ /* 0x000e620008000a00 */
[----:B0-----:R-:W-:-:S13]  /*0030*/  ISETP.NE.AND P0, PT, R7, RZ, PT ;  /* 0x000000ff0700720c */ /* 0x001fda0003f05270 */
[----:B------:R-:W0:Y:S01]  /*0040*/  @P0 LDC.64 R2, c[0x0][0x388] ;  /* 0x0000e200ff020b82 */ /* 0x000e220000000a00 */
[----:B------:R-:W-:-:S05]  /*0050*/  @P0 IADD3 R5, PT, PT, R7, -0x1, RZ ;  /* 0xffffffff07050810 */ /* 0x000fca0007ffe0ff */
[----:B0-----:R-:W-:-:S06]  /*0060*/  @P0 IMAD.WIDE.U32 R2, R5, 0x4, R2 ;  /* 0x0000000405020825 */ /* 0x001fcc00078e0002 */
[----:B-1----:R0:W2:Y:S01]  /*0070*/  @P0 LDG.E R2, desc[UR6][R2.64] ;  /* 0x0000000602020981 */ /* 0x0020a2000c1e1900 */
[----:B------:R-:W1:Y:S01]  /*0080*/  S2UR UR5, SR_CgaCtaId ;  /* 0x00000000000579c3 */ /* 0x000e620000008800 */
[----:B------:R-:W-:Y:S01]  /*0090*/  UMOV UR4, 0x400 ;  /* 0x0000040000047882 */ /* 0x000fe20000000000 */
[----:B0-----:R-:W-:Y:S01]  /*00a0*/  IMAD.MOV.U32 R3, RZ, RZ, RZ ;  /* 0x000000ffff037224 */ /* 0x001fe200078e00ff */
[----:B-1----:R-:W-:Y:S01]  /*00b0*/  ULEA UR4, UR5, UR4, 0x18 ;  /* 0x0000000405047291 */ /* 0x002fe2000f8ec0ff */
[----:B------:R-:W0:Y:S05]  /*00c0*/  LDCU UR5, c[0x0][0x390] ;  /* 0x00007200ff0577ac */ /* 0x000e2a0008000800 */
[----:B------:R-:W-:-:S05]  /*00d0*/  @P0 IMAD.U32 R0, RZ, RZ, UR4 ;  /* 0x00000004ff000e24 */ /* 0x000fca000f8e00ff */
[----:B------:R-:W-:Y:S01]  /*00e0*/  @P0 LEA R5, R7, R0, 0x2 ;  /* 0x0000000007050211 */ /* 0x000fe200078e10ff */
[----:B------:R-:W-:Y:S01]  /*00f0*/  @!P0 IMAD.U32 R0, RZ, RZ, UR4 ;  /* 0x00000004ff008e24 */ /* 0x000fe2000f8e00ff */
[----:B0-----:R-:W-:-:S03]  /*0100*/  MOV R8, UR5 ;  /* 0x0000000500087c02 */ /* 0x001fc60008000f00 */
[----:B--2---:R0:W-:Y:S04]  /*0110*/  @P0 STS [R5], R2 ;  /* 0x0000000205000388 */ /* 0x0041e80000000800 */
[----:B------:R0:W-:Y:S01]  /*0120*/  @!P0 STS [R0], RZ ;  /* 0x000000ff00008388 */ /* 0x0001e20000000800 */
[----:B------:R-:W-:Y:S01]  /*0130*/  BAR.SYNC.DEFER_BLOCKING 0x0 ;  /* 0x0000000000007b1d */ /* 0x000fe20000010000 */
[----:B------:R-:W-:-:S13]  /*0140*/  ISETP.GE.AND P0, PT, R8, 0x2, PT ;  /* 0x000000020800780c */ /* 0x000fda0003f06270 */
[----:B0-----:R-:W-:Y:S05]  /*0150*/  @!P0 BRA `(.L_x_0) ;  /* 0x00000000009c8947 */ /* 0x001fea0003800000 */
[----:B------:R-:W-:Y:S01]  /*0160*/  HFMA2 R2, -RZ, RZ, 0, 0 ;  /* 0x00000000ff027431 */ /* 0x000fe200000001ff */
[----:B------:R-:W-:Y:S01]  /*0170*/  BSSY.RECONVERGENT B0, `(.L_x_0) ;  /* 0x0000025000007945 */ /* 0x000fe20003800200 */
[----:B------:R-:W-:Y:S01]  /*0180*/  IMAD.MOV.U32 R4, RZ, RZ, 0x1 ;  /* 0x00000001ff047424 */ /* 0x000fe200078e00ff */
[----:B------:R-:W0:Y:S06]  /*0190*/  LDCU UR8, c[0x0][0x390] ;  /* 0x00007200ff0877ac */ /* 0x000e2c0008000800 */
.L_x_4:
[----:B------:R-:W-:Y:S01]  /*01a0*/  ISETP.GE.U32.AND P0, PT, R7, R4, PT ;  /* 0x000000040700720c */ /* 0x000fe20003f06070 */
[----:B------:R-:W-:Y:S01]  /*01b0*/  BSSY.RECONVERGENT B1, `(.L_x_1) ;  /* 0x0000018000017945 */ /* 0x000fe20003800200 */
[----:B------:R-:W-:-:S11]  /*01c0*/  LOP3.LUT R3, R2, 0x1, RZ, 0x3c, !PT ;  /* 0x0000000102037812 */ /* 0x000fd600078e3cff */
[----:B-1----:R-:W-:Y:S05]  /*01d0*/  @!P0 BRA `(.L_x_2) ;  /* 0x0000000000348947 */ /* 0x002fea0003800000 */
[----:B------:R-:W1:Y:S01]  /*01e0*/  S2UR UR5, SR_CgaCtaId ;  /* 0x00000000000579c3 */ /* 0x000e620000008800 */
[----:B0-----:R-:W-:Y:S01]  /*01f0*/  MOV R8, UR8 ;  /* 0x0000000800087c02 */ /* 0x001fe20008000f00 */
[----:B------:R-:W-:-:S04]  /*0200*/  UMOV UR4, 0x400 ;  /* 0x0000040000047882 */ /* 0x000fc80000000000 */
[----:B------:R-:W-:-:S04]  /*0210*/  IMAD R5, R2, R8, R7 ;  /* 0x0000000802057224 */ /* 0x000fc800078e0207 */
[----:B------:R-:W-:Y:S01]  /*0220*/  IMAD.IADD R5, R5, 0x1, -R4 ;  /* 0x0000000105057824 */ /* 0x000fe200078e0a04 */
[----:B-1----:R-:W-:-:S06]  /*0230*/  ULEA UR4, UR5, UR4, 0x18 ;  /* 0x0000000405047291 */ /* 0x002fcc000f8ec0ff */
[----:B------:R-:W-:-:S05]  /*0240*/  MOV R0, UR4 ;  /* 0x0000000400007c02 */ /* 0x000fca0008000f00 */
[----:B------:R-:W-:-:S05]  /*0250*/  IMAD R5, R5, 0x4, R0 ;  /* 0x0000000405057824 */ /* 0x000fca00078e0200 */
[----:B------:R-:W-:Y:S02]  /*0260*/  LEA R2, R4, R5, 0x2 ;  /* 0x0000000504027211 */ /* 0x000fe400078e10ff */
[----:B------:R-:W-:Y:S04]  /*0270*/  LDS R5, [R5] ;  /* 0x0000000005057984 */ /* 0x000fe80000000800 */
[----:B------:R-:W0:Y:S02]  /*0280*/  LDS R2, [R2] ;  /* 0x0000000002027984 */ /* 0x000e240000000800 */
[----:B0-----:R-:W-:Y:S01]  /*0290*/  FADD R6, R5, R2 ;  /* 0x0000000205067221 */ /* 0x001fe20000000000 */
[----:B------:R-:W-:Y:S06]  /*02a0*/  BRA `(.L_x_3) ;  /* 0x0000000000207947 */ /* 0x000fec0003800000 */
.L_x_2:
[----:B------:R-:W1:Y:S01]  /*02b0*/  S2UR UR5, SR_CgaCtaId ;  /* 0x00000000000579c3 */ /* 0x000e620000008800 */
[----:B------:R-:W-:Y:S01]  /*02c0*/  UMOV UR4, 0x400 ;  /* 0x0000040000047882 */ /* 0x000fe20000000000 */
[----:B0-----:R-:W-:-:S04]  /*02d0*/  IMAD.U32 R8, RZ, RZ, UR8 ;  /* 0x00000008ff087e24 */ /* 0x001fc8000f8e00ff */
[----:B------:R-:W-:Y:S01]  /*02e0*/  IMAD R5, R2, R8, R7 ;  /* 0x0000000802057224 */ /* 0x000fe200078e0207 */
[----:B-1----:R-:W-:-:S06]  /*02f0*/  ULEA UR4, UR5, UR4, 0x18 ;  /* 0x0000000405047291 */ /* 0x002fcc000f8ec0ff */
[----:B------:R-:W-:-:S05]  /*0300*/  MOV R0, UR4 ;  /* 0x0000000400007c02 */ /* 0x000fca0008000f00 */
[----:B------:R-:W-:-:S06]  /*0310*/  IMAD R6, R5, 0x4, R0 ;  /* 0x0000000405067824 */ /* 0x000fcc00078e0200 */
[----:B------:R-:W0:Y:S02]  /*0320*/  LDS R6, [R6] ;  /* 0x0000000006067984 */ /* 0x000e240000000800 */
.L_x_3:
[----:B------:R-:W-:Y:S05]  /*0330*/  BSYNC.RECONVERGENT B1 ;  /* 0x0000000000017941 */ /* 0x000fea0003800200 */
.L_x_1:
[----:B------:R-:W-:Y:S01]  /*0340*/  IMAD.SHL.U32 R4, R4, 0x2, RZ ;  /* 0x0000000204047824 */ /* 0x000fe200078e00ff */
[----:B------:R-:W-:Y:S01]  /*0350*/  MOV R2, R3 ;  /* 0x0000000300027202 */ /* 0x000fe20000000f00 */
[----:B------:R-:W-:-:S03]  /*0360*/  IMAD R5, R3, R8, R7 ;  /* 0x0000000803057224 */ /* 0x000fc600078e0207 */
[----:B------:R-:W-:Y:S02]  /*0370*/  ISETP.GE.AND P0, PT, R4, R8, PT ;  /* 0x000000080400720c */ /* 0x000fe40003f06270 */
[----:B------:R-:W-:-:S05]  /*0380*/  LEA R5, R5, R0, 0x2 ;  /* 0x0000000005057211 */ /* 0x000fca00078e10ff */
[----:B0-----:R1:W-:Y:S01]  /*0390*/  STS [R5], R6 ;  /* 0x0000000605007388 */ /* 0x0013e20000000800 */
[----:B------:R-:W-:Y:S06]  /*03a0*/  BAR.SYNC.DEFER_BLOCKING 0x0 ;  /* 0x0000000000007b1d */ /* 0x000fec0000010000 */
[----:B------:R-:W-:Y:S05]  /*03b0*/  @!P0 BRA `(.L_x_4) ;  /* 0xfffffffc00788947 */ /* 0x000fea000383ffff */
[----:B------:R-:W-:Y:S05]  /*03c0*/  BSYNC.RECONVERGENT B0 ;  /* 0x0000000000007941 */ /* 0x000fea0003800200 */
.L_x_0:
[----:B------:R-:W-:-:S05]  /*03d0*/  IMAD R3, R3, R8, R7 ;  /* 0x0000000803037224 */ /* 0x000fca00078e0207 */
[----:B------:R-:W-:Y:S02]  /*03e0*/  LEA R0, R3, R0, 0x2 ;  /* 0x0000000003007211 */ /* 0x000fe400078e10ff */
[----:B------:R-:W0:Y:S03]  /*03f0*/  LDC.64 R2, c[0x0][0x380] ;  /* 0x0000e000ff027b82 */ /* 0x000e260000000a00 */
[----:B-1----:R-:W1:Y:S01]  /*0400*/  LDS R5, [R0] ;  /* 0x0000000000057984 */ /* 0x002e620000000800 */
[----:B0-----:R-:W-:-:S05]  /*0410*/  IMAD.WIDE.U32 R2, R7, 0x4, R2 ;  /* 0x0000000407027825 */ /* 0x001fca00078e0002 */
[----:B-1----:R-:W-:Y:S01]  /*0420*/  STG.E desc[UR6][R2.64], R5 ;  /* 0x0000000502007986 */ /* 0x002fe2000c101906 */
[----:B------:R-:W-:Y:S05]  /*0430*/  EXIT ;  /* 0x000000000000794d */ /* 0x000fea0003800000 */
.L_x_5:
[----:B------:R-:W-:-:S00]  /*0440*/  BRA `(.L_x_5) ;  /* 0xfffffffc00fc7947 */ /* 0x000fc0000383ffff */
[----:B------:R-:W-:-:S00]  /*0450*/  NOP ;  /* 0x0000000000007918 */ /* 0x000fc00000000000 */
        /* <DEDUP_REMOVED lines=10> */
.L_x_20:


//--------------------- .text._Z9sweepScanPfS_i   --------------------------
	.section	.text._Z9sweepScanPfS_i,"ax",@progbits
	.align	128
        .global         _Z9sweepScanPfS_i
        .type           _Z9sweepScanPfS_i,@function
        .size           _Z9sweepScanPfS_i,(.L_x_21 - _Z9sweepScanPfS_i)
        .other          _Z9sweepScanPfS_i,@"STO_CUDA_ENTRY STV_DEFAULT"
_Z9sweepScanPfS_i:
.text._Z9sweepScanPfS_i:
[----:B------:R-:W-:Y:S01]  /*0000*/  LDC R1, c[0x0][0x37c] ;  /* 0x0000df00ff017b82 */ /* 0x000fe20000000800 */
[----:B------:R-:W0:Y:S07]  /*0010*/  S2R R10, SR_TID.X ;  /* 0x00000000000a7919 */ /* 0x000e2e0000002100 */
[----:B------:R-:W1:Y:S01]  /*0020*/  LDC.64 R2, c[0x0][0x388] ;  /* 0x0000e200ff027b82 */ /* 0x000e620000000a00 */
[----:B------:R-:W2:Y:S01]  /*0030*/  LDCU.64 UR8, c[0x0][0x358] ;  /* 0x00006b00ff0877ac */ /* 0x000ea20008000a00 */
[----:B------:R-:W3:Y:S06]  /*0040*/  LDCU UR6, c[0x0][0x390] ;  /* 0x00007200ff0677ac */ /* 0x000eec0008000800 */
[----:B------:R-:W4:Y:S08]  /*0050*/  S2UR UR5, SR_CgaCtaId ;  /* 0x00000000000579c3 */ /* 0x000f300000008800 */
[----:B------:R-:W5:Y:S01]  /*0060*/  LDC R8, c[0x0][0x390] ;  /* 0x0000e400ff087b82 */ /* 0x000f620000000800 */
[----:B0-----:R-:W-:-:S04]  /*0070*/  IMAD.SHL.U32 R5, R10, 0x2, RZ ;  /* 0x000000020a057824 */ /* 0x001fc800078e00ff */
[----:B-1----:R-:W-:-:S05]  /*0080*/  IMAD.WIDE.U32 R2, R5, 0x4, R2 ;  /* 0x0000000405027825 */ /* 0x002fca00078e0002 */
[----:B--2---:R-:W2:Y:S04]  /*0090*/  LDG.E R6, desc[UR8][R2.64] ;  /* 0x0000000802067981 */ /* 0x004ea8000c1e1900 */
[----:B------:R0:W2:Y:S01]  /*00a0*/  LDG.E R7, desc[UR8][R2.64+0x4] ;  /* 0x0000040802077981 */ /* 0x0000a2000c1e1900 */
[----:B------:R-:W-:Y:S01]  /*00b0*/  UMOV UR4, 0x400 ;  /* 0x0000040000047882 */ /* 0x000fe20000000000 */
[----:B------:R-:W-:Y:S01]  /*00c0*/  ISETP.NE.AND P1, PT, R10, RZ, PT ;  /* 0x000000ff0a00720c */ /* 0x000fe20003f25270 */
[----:B----4-:R-:W-:Y:S01]  /*00d0*/  ULEA UR4, UR5, UR4, 0x18 ;  /* 0x0000000405047291 */ /* 0x010fe2000f8ec0ff */
[----:B-----5:R-:W-:Y:S01]  /*00e0*/  ISETP.GE.AND P2, PT, R8, 0x2, PT ;  /* 0x000000020800780c */ /* 0x020fe20003f46270 */
[----:B---3--:R-:W-:-:S04]  /*00f0*/  USHF.R.S32.HI UR5, URZ, 0x1, UR6 ;  /* 0x00000001ff057899 */ /* 0x008fc80008011406 */
[----:B------:R-:W-:Y:S01]  /*0100*/  LEA R0, R10, UR4, 0x3 ;  /* 0x000000040a007c11 */ /* 0x000fe2000f8e18ff */
[----:B------:R-:W-:Y:S01]  /*0110*/  UISETP.GE.AND UP0, UPT, UR5, 0x1, UPT ;  /* 0x000000010500788c */ /* 0x000fe2000bf06270 */
[----:B0-----:R-:W-:Y:S01]  /*0120*/  IMAD.MOV.U32 R3, RZ, RZ, 0x1 ;  /* 0x00000001ff037424 */ /* 0x001fe200078e00ff */
[----:B------:R-:W-:Y:S02]  /*0130*/  IADD3 R2, PT, PT, R5, 0x1, RZ ;  /* 0x0000000105027810 */ /* 0x000fe40007ffe0ff */
[----:B--2---:R0:W-:Y:S05]  /*0140*/  STS.64 [R0], R6 ;  /* 0x0000000600007388 */ /* 0x0041ea0000000a00 */
[----:B------:R-:W-:Y:S05]  /*0150*/  BRA.U !UP0, `(.L_x_6) ;  /* 0x00000001083c7547 */ /* 0x000fea000b800000 */
[----:B------:R-:W-:-:S07]  /*0160*/  IMAD.MOV.U32 R3, RZ, RZ, 0x1 ;  /* 0x00000001ff037424 */ /* 0x000fce00078e00ff */
.L_x_7:
[----:B------:R-:W-:Y:S01]  /*0170*/  BAR.SYNC.DEFER_BLOCKING 0x0 ;  /* 0x0000000000007b1d */ /* 0x000fe20000010000 */
[----:B------:R-:W-:Y:S01]  /*0180*/  ISETP.GE.AND P0, PT, R10, UR5, PT ;  /* 0x000000050a007c0c */ /* 0x000fe2000bf06270 */
[----:B------:R-:W-:Y:S02]  /*0190*/  UISETP.GT.U32.AND UP0, UPT, UR5, 0x1, UPT ;  /* 0x000000010500788c */ /* 0x000fe4000bf04070 */
[----:B------:R-:W-:-:S07]  /*01a0*/  USHF.R.U32.HI UR6, URZ, 0x1, UR5 ;  /* 0x00000001ff067899 */ /* 0x000fce0008011605 */
[----:B------:R-:W-:-:S03]  /*01b0*/  UMOV UR5, UR6 ;  /* 0x0000000600057c82 */ /* 0x000fc60008000000 */
[----:B------:R-:W-:-:S05]  /*01c0*/  @!P0 IMAD R4, R2, R3, RZ ;  /* 0x0000000302048224 */ /* 0x000fca00078e02ff */
[----:B------:R-:W-:-:S04]  /*01d0*/  @!P0 LEA R4, R4, UR4, 0x2 ;  /* 0x0000000404048c11 */ /* 0x000fc8000f8e10ff */
[C---:B01----:R-:W-:Y:S01]  /*01e0*/  @!P0 LEA R6, R3.reuse, R4, 0x2 ;  /* 0x0000000403068211 */ /* 0x043fe200078e10ff */
[----:B------:R-:W-:Y:S01]  /*01f0*/  IMAD.SHL.U32 R3, R3, 0x2, RZ ;  /* 0x0000000203037824 */ /* 0x000fe200078e00ff */
[----:B------:R-:W-:Y:S04]  /*0200*/  @!P0 LDS R4, [R4+-0x4] ;  /* 0xfffffc0004048984 */ /* 0x000fe80000000800 */
[----:B------:R-:W0:Y:S02]  /*0210*/  @!P0 LDS R7, [R6+-0x4] ;  /* 0xfffffc0006078984 */ /* 0x000e240000000800 */
[----:B0-----:R-:W-:-:S05]  /*0220*/  @!P0 FADD R7, R4, R7 ;  /* 0x0000000704078221 */ /* 0x001fca0000000000 */
[----:B------:R1:W-:Y:S01]  /*0230*/  @!P0 STS [R6+-0x4], R7 ;  /* 0xfffffc0706008388 */ /* 0x0003e20000000800 */
[----:B------:R-:W-:Y:S05]  /*0240*/  BRA.U UP0, `(.L_x_7) ;  /* 0xfffffffd00c87547 */ /* 0x000fea000b83ffff */
.L_x_6:
[----:B------:R-:W-:-:S05]  /*0250*/  @!P1 LEA R4, R8, UR4, 0x2 ;  /* 0x0000000408049c11 */ /* 0x000fca000f8e10ff */
[----:B------:R2:W-:Y:S01]  /*0260*/  @!P1 STS [R4+-0x4], RZ ;  /* 0xfffffcff04009388 */ /* 0x0005e20000000800 */
[----:B------:R-:W-:Y:S05]  /*0270*/  @!P2 BRA `(.L_x_8) ;  /* 0x000000000040a947 */ /* 0x000fea0003800000 */
[----:B------:R-:W3:Y:S01]  /*0280*/  LDCU UR6, c[0x0][0x390] ;  /* 0x00007200ff0677ac */ /* 0x000ee20008000800 */
[----:B------:R-:W-:-:S05]  /*0290*/  UMOV UR5, 0x1 ;  /* 0x0000000100057882 */ /* 0x000fca0000000000 */
.L_x_9:
[----:B------:R-:W-:Y:S01]  /*02a0*/  BAR.SYNC.DEFER_BLOCKING 0x0 ;  /* 0x0000000000007b1d */ /* 0x000fe20000010000 */
[----:B------:R-:W-:Y:S01]  /*02b0*/  ISETP.GE.U32.AND P0, PT, R10, UR5, PT ;  /* 0x000000050a007c0c */ /* 0x000fe2000bf06070 */
[----:B------:R-:W-:Y:S01]  /*02c0*/  USHF.L.U32 UR5, UR5, 0x1, URZ ;  /* 0x0000000105057899 */ /* 0x000fe200080006ff */
[----:B------:R-:W-:-:S03]  /*02d0*/  SHF.R.U32.HI R3, RZ, 0x1, R3 ;  /* 0x00000001ff037819 */ /* 0x000fc60000011603 */
[----:B---3--:R-:W-:-:S08]  /*02e0*/  UISETP.GE.AND UP0, UPT, UR5, UR6, UPT ;  /* 0x000000060500728c */ /* 0x008fd0000bf06270 */
[----:B--2-4-:R-:W-:-:S05]  /*02f0*/  @!P0 IMAD R4, R2, R3, RZ ;  /* 0x0000000302048224 */ /* 0x014fca00078e02ff */
[----:B------:R-:W-:-:S04]  /*0300*/  @!P0 LEA R4, R4, UR4, 0x2 ;  /* 0x0000000404048c11 */ /* 0x000fc8000f8e10ff */
[----:B01----:R-:W-:Y:S01]  /*0310*/  @!P0 LEA R7, R3, R4, 0x2 ;  /* 0x0000000403078211 */ /* 0x003fe200078e10ff */
[----:B------:R-:W-:Y:S04]  /*0320*/  @!P0 LDS R6, [R4+-0x4] ;  /* 0xfffffc0004068984 */ /* 0x000fe80000000800 */
[----:B------:R-:W0:Y:S02]  /*0330*/  @!P0 LDS R9, [R7+-0x4] ;  /* 0xfffffc0007098984 */ /* 0x000e240000000800 */
[----:B0-----:R-:W-:Y:S02]  /*0340*/  @!P0 FADD R6, R6, R9 ;  /* 0x0000000906068221 */ /* 0x001fe40000000000 */
[----:B------:R4:W-:Y:S04]  /*0350*/  @!P0 STS [R4+-0x4], R9 ;  /* 0xfffffc0904008388 */ /* 0x0009e80000000800 */
[----:B------:R4:W-:Y:S01]  /*0360*/  @!P0 STS [R7+-0x4], R6 ;  /* 0xfffffc0607008388 */ /* 0x0009e20000000800 */
[----:B------:R-:W-:Y:S05]  /*0370*/  BRA.U !UP0, `(.L_x_9) ;  /* 0xfffffffd08c87547 */ /* 0x000fea000b83ffff */
.L_x_8:
[----:B------:R-:W-:Y:S08]  /*0380*/  BAR.SYNC.DEFER_BLOCKING 0x0 ;  /* 0x0000000000007b1d */ /* 0x000ff00000010000 */
[----:B------:R-:W3:Y:S01]  /*0390*/  LDC.64 R2, c[0x0][0x380] ;  /* 0x0000e000ff027b82 */ /* 0x000ee20000000a00 */
[----:B01--4-:R-:W0:Y:S01]  /*03a0*/  LDS.64 R6, [R0] ;  /* 0x0000000000067984 */ /* 0x013e220000000a00 */
[----:B---3--:R-:W-:-:S05]  /*03b0*/  IMAD.WIDE.U32 R2, R5, 0x4, R2 ;  /* 0x0000000405027825 */ /* 0x008fca00078e0002 */
[----:B0-----:R-:W-:Y:S04]  /*03c0*/  STG.E desc[UR8][R2.64], R6 ;  /* 0x0000000602007986 */ /* 0x001fe8000c101908 */
[----:B------:R-:W-:Y:S01]  /*03d0*/  STG.E desc[UR8][R2.64+0x4], R7 ;  /* 0x0000040702007986 */ /* 0x000fe2000c101908 */
[----:B------:R-:W-:Y:S05]  /*03e0*/  EXIT ;  /* 0x000000000000794d */ /* 0x000fea0003800000 */
.L_x_10:
        /* <DEDUP_REMOVED lines=9> */
.L_x_21:


//--------------------- .text._Z7abcScanPfS_i     --------------------------
	.section	.text._Z7abcScanPfS_i,"ax",@progbits
	.align	128
        .global         _Z7abcScanPfS_i
        .type           _Z7abcScanPfS_i,@function
        .size           _Z7abcScanPfS_i,(.L_x_22 - _Z7abcScanPfS_i)
        .other          _Z7abcScanPfS_i,@"STO_CUDA_ENTRY STV_DEFAULT"
_Z7abcScanPfS_i:
.text._Z7abcScanPfS_i:
[----:B------:R-:W-:Y:S01]  /*0000*/  LDC R1, c[0x0][0x37c] ;  /* 0x0000df00ff017b82 */ /* 0x000fe20000000800 */
[----:B------:R-:W0:Y:S07]  /*0010*/  S2R R5, SR_TID.X ;  /* 0x0000000000057919 */ /* 0x000e2e0000002100 */
[----:B------:R-:W1:Y:S01]  /*0020*/  LDC R14, c[0x0][0x390] ;  /* 0x0000e400ff0e7b82 */ /* 0x000e620000000800 */
[----:B------:R-:W2:Y:S07]  /*0030*/  LDCU.64 UR6, c[0x0][0x358] ;  /* 0x00006b00ff0677ac */ /* 0x000eae0008000a00 */
[----:B------:R-:W3:Y:S08]  /*0040*/  LDC.64 R6, c[0x0][0x388] ;  /* 0x0000e200ff067b82 */ /* 0x000ef00000000a00 */
[----:B------:R-:W4:Y:S01]  /*0050*/  S2UR UR5, SR_CgaCtaId ;  /* 0x00000000000579c3 */ /* 0x000f220000008800 */
[----:B-1----:R-:W-:-:S07]  /*0060*/  LEA.HI R0, R14, R14, RZ, 0x1 ;  /* 0x0000000e0e007211 */ /* 0x002fce00078f08ff */
[----:B------:R-:W1:Y:S01]  /*0070*/  LDC R15, c[0x0][0x390] ;  /* 0x0000e400ff0f7b82 */ /* 0x000e620000000800 */
[----:B------:R-:W-:Y:S01]  /*0080*/  SHF.R.S32.HI R0, RZ, 0x1, R0 ;  /* 0x00000001ff007819 */ /* 0x000fe20000011400 */
[C---:B0-----:R-:W-:Y:S02]  /*0090*/  IMAD.SHL.U32 R13, R5.reuse, 0x2, RZ ;  /* 0x00000002050d7824 */ /* 0x041fe400078e00ff */
[----:B---3--:R-:W-:-:S04]  /*00a0*/  IMAD.WIDE.U32 R8, R5, 0x4, R6 ;  /* 0x0000000405087825 */ /* 0x008fc800078e0006 */
[----:B------:R-:W-:-:S04]  /*00b0*/  IMAD.WIDE.U32 R6, R13, 0x4, R6 ;  /* 0x000000040d067825 */ /* 0x000fc800078e0006 */
[C---:B------:R-:W-:Y:S01]  /*00c0*/  IMAD.WIDE R10, R0.reuse, 0x4, R8 ;  /* 0x00000004000a7825 */ /* 0x040fe200078e0208 */
[----:B--2---:R-:W2:Y:S04]  /*00d0*/  LDG.E R2, desc[UR6][R6.64] ;  /* 0x0000000606027981 */ /* 0x004ea8000c1e1900 */
[----:B------:R0:W2:Y:S04]  /*00e0*/  LDG.E R3, desc[UR6][R6.64+0x4] ;  /* 0x0000040606037981 */ /* 0x0000a8000c1e1900 */
[----:B------:R3:W5:Y:S04]  /*00f0*/  LDG.E R9, desc[UR6][R8.64] ;  /* 0x0000000608097981 */ /* 0x000768000c1e1900 */
[----:B------:R-:W5:Y:S01]  /*0100*/  LDG.E R11, desc[UR6][R10.64] ;  /* 0x000000060a0b7981 */ /* 0x000f62000c1e1900 */
[----:B------:R-:W-:Y:S01]  /*0110*/  UMOV UR4, 0x400 ;  /* 0x0000040000047882 */ /* 0x000fe20000000000 */
[----:B------:R-:W-:Y:S01]  /*0120*/  IMAD.IADD R4, R0, 0x1, R5 ;  /* 0x0000000100047824 */ /* 0x000fe200078e0205 */
[----:B----4-:R-:W-:Y:S01]  /*0130*/  ULEA UR4, UR5, UR4, 0x18 ;  /* 0x0000000405047291 */ /* 0x010fe2000f8ec0ff */
[----:B------:R-:W-:Y:S01]  /*0140*/  LEA.HI R12, R5, R5, RZ, 0x1b ;  /* 0x00000005050c7211 */ /* 0x000fe200078fd8ff */
[----:B------:R-:W-:Y:S01]  /*0150*/  VIADD R13, R13, 0x1 ;  /* 0x000000010d0d7836 */ /* 0x000fe20000000000 */
[----:B------:R-:W-:-:S02]  /*0160*/  ISETP.NE.AND P0, PT, R5, RZ, PT ;  /* 0x000000ff0500720c */ /* 0x000fc40003f05270 */
[----:B0-----:R-:W-:Y:S02]  /*0170*/  LEA.HI.SX32 R6, R4, R4, 0x1b ;  /* 0x0000000404067211 */ /* 0x001fe400078fdaff */
[----:B------:R-:W-:Y:S02]  /*0180*/  LEA R7, R5, UR4, 0x3 ;  /* 0x0000000405077c11 */ /* 0x000fe4000f8e18ff */
[----:B------:R-:W-:Y:S02]  /*0190*/  LEA R4, R12, UR4, 0x2 ;  /* 0x000000040c047c11 */ /* 0x000fe4000f8e10ff */
[----:B------:R-:W-:Y:S02]  /*01a0*/  LEA R6, R6, UR4, 0x2 ;  /* 0x0000000406067c11 */ /* 0x000fe4000f8e10ff */
[----:B------:R-:W-:Y:S02]  /*01b0*/  SHF.R.S32.HI R14, RZ, 0x1, R14 ;  /* 0x00000001ff0e7819 */ /* 0x000fe4000001140e */
[C---:B-1----:R-:W-:Y:S01]  /*01c0*/  ISETP.GE.AND P1, PT, R15.reuse, 0x2, PT ;  /* 0x000000020f00780c */ /* 0x042fe20003f26270 */
[----:B---3--:R-:W-:Y:S01]  /*01d0*/  @!P0 VIADD R8, R15, 0xffffffff ;  /* 0xffffffff0f088836 */ /* 0x008fe20000000000 */
[----:B------:R-:W-:-:S04]  /*01e0*/  ISETP.GE.AND P2, PT, R14, 0x1, PT ;  /* 0x000000010e00780c */ /* 0x000fc80003f46270 */
[----:B------:R-:W-:Y:S01]  /*01f0*/  @!P0 LEA.HI.SX32 R12, R8, R15, 0x1b ;  /* 0x0000000f080c8211 */ /* 0x000fe200078fdaff */
[----:B------:R-:W-:Y:S01]  /*0200*/  IMAD.MOV.U32 R8, RZ, RZ, 0x1 ;  /* 0x00000001ff087424 */ /* 0x000fe200078e00ff */
[----:B--2---:R0:W-:Y:S04]  /*0210*/  STS.64 [R7], R2 ;  /* 0x0000000207007388 */ /* 0x0041e80000000a00 */
[----:B-----5:R0:W-:Y:S04]  /*0220*/  STS [R4], R9 ;  /* 0x0000000904007388 */ /* 0x0201e80000000800 */
[----:B------:R0:W-:Y:S01]  /*0230*/  STS [R6], R11 ;  /* 0x0000000b06007388 */ /* 0x0001e20000000800 */
[----:B------:R-:W-:Y:S05]  /*0240*/  @!P2 BRA `(.L_x_11) ;  /* 0x000000000038a947 */ /* 0x000fea0003800000 */
[----:B------:R-:W-:-:S07]  /*0250*/  IMAD.MOV.U32 R8, RZ, RZ, 0x1 ;  /* 0x00000001ff087424 */ /* 0x000fce00078e00ff */
.L_x_12:
[----:B------:R-:W-:Y:S01]  /*0260*/  BAR.SYNC.DEFER_BLOCKING 0x0 ;  /* 0x0000000000007b1d */ /* 0x000fe20000010000 */
[----:B------:R-:W-:-:S13]  /*0270*/  ISETP.GE.AND P2, PT, R5, R14, PT ;  /* 0x0000000e0500720c */ /* 0x000fda0003f46270 */
[----:B0-----:R-:W-:-:S05]  /*0280*/  @!P2 IMAD R2, R13, R8, RZ ;  /* 0x000000080d02a224 */ /* 0x001fca00078e02ff */
[----:B------:R-:W-:-:S05]  /*0290*/  @!P2 LEA R3, R2, UR4, 0x2 ;  /* 0x000000040203ac11 */ /* 0x000fca000f8e10ff */
[C---:B------:R-:W-:Y:S02]  /*02a0*/  @!P2 IMAD R2, R8.reuse, 0x4, R3 ;  /* 0x000000040802a824 */ /* 0x040fe400078e0203 */
[----:B------:R-:W-:Y:S01]  /*02b0*/  @!P2 LDS R3, [R3+-0x4] ;  /* 0xfffffc000303a984 */ /* 0x000fe20000000800 */
[----:B------:R-:W-:-:S03]  /*02c0*/  IMAD.SHL.U32 R8, R8, 0x2, RZ ;  /* 0x0000000208087824 */ /* 0x000fc600078e00ff */
[----:B------:R-:W0:Y:S02]  /*02d0*/  @!P2 LDS R10, [R2+-0x4] ;  /* 0xfffffc00020aa984 */ /* 0x000e240000000800 */
[----:B0-----:R-:W-:-:S05]  /*02e0*/  @!P2 FADD R7, R3, R10 ;  /* 0x0000000a0307a221 */ /* 0x001fca0000000000 */
[----:B------:R1:W-:Y:S01]  /*02f0*/  @!P2 STS [R2+-0x4], R7 ;  /* 0xfffffc070200a388 */ /* 0x0003e20000000800 */
[----:B------:R-:W-:Y:S02]  /*0300*/  ISETP.GT.U32.AND P2, PT, R14, 0x1, PT ;  /* 0x000000010e00780c */ /* 0x000fe40003f44070 */
[----:B------:R-:W-:-:S11]  /*0310*/  SHF.R.U32.HI R14, RZ, 0x1, R14 ;  /* 0x00000001ff0e7819 */ /* 0x000fd6000001160e */
[----:B-1----:R-:W-:Y:S05]  /*0320*/  @P2 BRA `(.L_x_12) ;  /* 0xfffffffc00cc2947 */ /* 0x002fea000383ffff */
.L_x_11:
[----:B------:R-:W-:-:S05]  /*0330*/  @!P0 LEA R12, R12, UR4, 0x2 ;  /* 0x000000040c0c8c11 */ /* 0x000fca000f8e10ff */
[----:B------:R1:W-:Y:S01]  /*0340*/  @!P0 STS [R12+-0x4], RZ ;  /* 0xfffffcff0c008388 */ /* 0x0003e20000000800 */
[----:B------:R-:W-:Y:S05]  /*0350*/  @!P1 BRA `(.L_x_13) ;  /* 0x0000000000409947 */ /* 0x000fea0003800000 */
[----:B------:R-:W2:Y:S01]  /*0360*/  LDCU UR8, c[0x0][0x390] ;  /* 0x00007200ff0877ac */ /* 0x000ea20008000800 */
[----:B------:R-:W-:-:S05]  /*0370*/  UMOV UR5, 0x1 ;  /* 0x0000000100057882 */ /* 0x000fca0000000000 */
.L_x_14:
[----:B------:R-:W-:Y:S01]  /*0380*/  BAR.SYNC.DEFER_BLOCKING 0x0 ;  /* 0x0000000000007b1d */ /* 0x000fe20000010000 */
[----:B------:R-:W-:Y:S01]  /*0390*/  ISETP.GE.U32.AND P0, PT, R5, UR5, PT ;  /* 0x0000000505007c0c */ /* 0x000fe2000bf06070 */
[----:B------:R-:W-:Y:S01]  /*03a0*/  USHF.L.U32 UR5, UR5, 0x1, URZ ;  /* 0x0000000105057899 */ /* 0x000fe200080006ff */
[----:B------:R-:W-:-:S03]  /*03b0*/  SHF.R.U32.HI R8, RZ, 0x1, R8 ;  /* 0x00000001ff087819 */ /* 0x000fc60000011608 */
[----:B--2---:R-:W-:-:S08]  /*03c0*/  UISETP.GE.AND UP0, UPT, UR5, UR8, UPT ;  /* 0x000000080500728c */ /* 0x004fd0000bf06270 */
[----:B0--3--:R-:W-:-:S05]  /*03d0*/  @!P0 IMAD R2, R13, R8, RZ ;  /* 0x000000080d028224 */ /* 0x009fca00078e02ff */
[----:B------:R-:W-:-:S05]  /*03e0*/  @!P0 LEA R3, R2, UR4, 0x2 ;  /* 0x0000000402038c11 */ /* 0x000fca000f8e10ff */
[----:B------:R-:W-:Y:S01]  /*03f0*/  @!P0 IMAD R7, R8, 0x4, R3 ;  /* 0x0000000408078824 */ /* 0x000fe200078e0203 */
[----:B------:R-:W-:Y:S04]  /*0400*/  @!P0 LDS R2, [R3+-0x4] ;  /* 0xfffffc0003028984 */ /* 0x000fe80000000800 */
[----:B------:R-:W0:Y:S02]  /*0410*/  @!P0 LDS R9, [R7+-0x4] ;  /* 0xfffffc0007098984 */ /* 0x000e240000000800 */
[----:B0-----:R-:W-:Y:S02]  /*0420*/  @!P0 FADD R2, R2, R9 ;  /* 0x0000000902028221 */ /* 0x001fe40000000000 */
[----:B------:R3:W-:Y:S04]  /*0430*/  @!P0 STS [R3+-0x4], R9 ;  /* 0xfffffc0903008388 */ /* 0x0007e80000000800 */
[----:B------:R3:W-:Y:S01]  /*0440*/  @!P0 STS [R7+-0x4], R2 ;  /* 0xfffffc0207008388 */ /* 0x0007e20000000800 */
[----:B------:R-:W-:Y:S05]  /*0450*/  BRA.U !UP0, `(.L_x_14) ;  /* 0xfffffffd08c87547 */ /* 0x000fea000b83ffff */
.L_x_13:
[----:B------:R-:W-:Y:S08]  /*0460*/  BAR.SYNC.DEFER_BLOCKING 0x0 ;  /* 0x0000000000007b1d */ /* 0x000ff00000010000 */
[----:B0--3--:R-:W0:Y:S01]  /*0470*/  LDC.64 R2, c[0x0][0x380] ;  /* 0x0000e000ff027b82 */ /* 0x009e220000000a00 */
[----:B------:R-:W2:Y:S04]  /*0480*/  LDS R7, [R4] ;  /* 0x0000000004077984 */ /* 0x000ea80000000800 */
[----:B------:R-:W3:Y:S01]  /*0490*/  LDS R11, [R6] ;  /* 0x00000000060b7984 */ /* 0x000ee20000000800 */
[----:B0-----:R-:W-:-:S04]  /*04a0*/  IMAD.WIDE.U32 R2, R5, 0x4, R2 ;  /* 0x0000000405027825 */ /* 0x001fc800078e0002 */
[----:B------:R-:W-:Y:S01]  /*04b0*/  IMAD.WIDE R8, R0, 0x4, R2 ;  /* 0x0000000400087825 */ /* 0x000fe200078e0202 */
[----:B--2---:R-:W-:Y:S04]  /*04c0*/  STG.E desc[UR6][R2.64], R7 ;  /* 0x0000000702007986 */ /* 0x004fe8000c101906 */
[----:B---3--:R-:W-:Y:S01]  /*04d0*/  STG.E desc[UR6][R8.64], R11 ;  /* 0x0000000b08007986 */ /* 0x008fe2000c101906 */
[----:B------:R-:W-:Y:S05]  /*04e0*/  EXIT ;  /* 0x000000000000794d */ /* 0x000fea0003800000 */
.L_x_15:
        /* <DEDUP_REMOVED lines=9> */
.L_x_22:


//--------------------- .text._Z5arbitPfS_i       --------------------------
	.section	.text._Z5arbitPfS_i,"ax",@progbits
	.align	128
        .global         _Z5arbitPfS_i
        .type           _Z5arbitPfS_i,@function
        .size           _Z5arbitPfS_i,(.L_x_23 - _Z5arbitPfS_i)
        .other          _Z5arbitPfS_i,@"STO_CUDA_ENTRY STV_DEFAULT"
_Z5arbitPfS_i:
.text._Z5arbitPfS_i:
[----:B------:R-:W-:Y:S01]  /*0000*/  LDC R1, c[0x0][0x37c] ;  /* 0x0000df00ff017b82 */ /* 0x000fe20000000800 */
[----:B------:R-:W0:Y:S07]  /*0010*/  S2R R7, SR_CTAID.X ;  /* 0x0000000000077919 */ /* 0x000e2e0000002500 */
[----:B------:R-:W1:Y:S01]  /*0020*/  LDC.64 R2, c[0x0][0x388] ;  /* 0x0000e200ff027b82 */ /* 0x000e620000000a00 */
[----:B------:R-:W2:Y:S01]  /*0030*/  LDCU UR6, c[0x0][0x360] ;  /* 0x00006c00ff0677ac */ /* 0x000ea20008000800 */
[----:B------:R-:W2:Y:S01]  /*0040*/  S2R R0, SR_TID.X ;  /* 0x0000000000007919 */ /* 0x000ea20000002100 */
[----:B------:R-:W3:Y:S05]  /*0050*/  LDCU.64 UR4, c[0x0][0x358] ;  /* 0x00006b00ff0477ac */ /* 0x000eea0008000a00 */
[----:B------:R-:W4:Y:S01]  /*0060*/  LDC.64 R4, c[0x0][0x380] ;  /* 0x0000e000ff047b82 */ /* 0x000f220000000a00 */
[C---:B0-----:R-:W-:Y:S01]  /*0070*/  IADD3 R9, PT, PT, R7.reuse, -0x1, RZ ;  /* 0xffffffff07097810 */ /* 0x041fe20007ffe0ff */
[----:B--2---:R-:W-:-:S04]  /*0080*/  IMAD R7, R7, UR6, R0 ;  /* 0x0000000607077c24 */ /* 0x004fc8000f8e0200 */
[----:B-1----:R-:W-:-:S04]  /*0090*/  IMAD.WIDE.U32 R2, R9, 0x4, R2 ;  /* 0x0000000409027825 */ /* 0x002fc800078e0002 */
[----:B----4-:R-:W-:Y:S02]  /*00a0*/  IMAD.WIDE.U32 R4, R7, 0x4, R4 ;  /* 0x0000000407047825 */ /* 0x010fe400078e0004 */
[----:B---3--:R-:W2:Y:S04]  /*00b0*/  LDG.E R2, desc[UR4][R2.64] ;  /* 0x0000000402027981 */ /* 0x008ea8000c1e1900 */
[----:B------:R-:W2:Y:S02]  /*00c0*/  LDG.E R7, desc[UR4][R4.64] ;  /* 0x0000000404077981 */ /* 0x000ea4000c1e1900 */
[----:B--2---:R-:W-:-:S05]  /*00d0*/  FADD R7, R2, R7 ;  /* 0x0000000702077221 */ /* 0x004fca0000000000 */
[----:B------:R-:W-:Y:S01]  /*00e0*/  STG.E desc[UR4][R4.64], R7 ;  /* 0x0000000704007986 */ /* 0x000fe2000c101904 */
[----:B------:R-:W-:Y:S06]  /*00f0*/  BAR.SYNC.DEFER_BLOCKING 0x0 ;  /* 0x0000000000007b1d */ /* 0x000fec0000010000 */
[----:B------:R-:W-:Y:S05]  /*0100*/  EXIT ;  /* 0x000000000000794d */ /* 0x000fea0003800000 */
.L_x_16:
        /* <DEDUP_REMOVED lines=15> */
.L_x_23:


//--------------------- .text._Z4simpPfS_i        --------------------------
	.section	.text._Z4simpPfS_i,"ax",@progbits
	.align	128
        .global         _Z4simpPfS_i
        .type           _Z4simpPfS_i,@function
        .size           _Z4simpPfS_i,(.L_x_24 - _Z4simpPfS_i)
        .other          _Z4simpPfS_i,@"STO_CUDA_ENTRY STV_DEFAULT"
_Z4simpPfS_i:
.text._Z4simpPfS_i:
[----:B------:R-:W-:Y:S01]  /*0000*/  LDC R1, c[0x0][0x37c] ;  /* 0x0000df00ff017b82 */ /* 0x000fe20000000800 */
[----:B------:R-:W0:Y:S07]  /*0010*/  S2R R0, SR_TID.X ;  /* 0x0000000000007919 */ /* 0x000e2e0000002100 */
[----:B------:R-:W1:Y:S01]  /*0020*/  LDC R12, c[0x0][0x390] ;  /* 0x0000e400ff0c7b82 */ /* 0x000e620000000800 */
[----:B------:R-:W2:Y:S07]  /*0030*/  LDCU.64 UR8, c[0x0][0x358] ;  /* 0x00006b00ff0877ac */ /* 0x000eae0008000a00 */
[----:B------:R-:W3:Y:S01]  /*0040*/  LDC.64 R4, c[0x0][0x388] ;  /* 0x0000e200ff047b82 */ /* 0x000ee20000000a00 */
[----:B-1----:R-:W-:-:S04]  /*0050*/  LEA.HI R2, R12, R12, RZ, 0x1 ;  /* 0x0000000c0c027211 */ /* 0x002fc800078f08ff */
[----:B------:R-:W-:Y:S01]  /*0060*/  SHF.R.S32.HI R13, RZ, 0x1, R2 ;  /* 0x00000001ff0d7819 */ /* 0x000fe20000011402 */
[C---:B0-----:R-:W-:Y:S02]  /*0070*/  IMAD.SHL.U32 R11, R0.reuse, 0x2, RZ ;  /* 0x00000002000b7824 */ /* 0x041fe400078e00ff */
[----:B---3--:R-:W-:-:S04]  /*0080*/  IMAD.WIDE.U32 R6, R0, 0x4, R4 ;  /* 0x0000000400067825 */ /* 0x008fc800078e0004 */
[----:B------:R-:W-:-:S04]  /*0090*/  IMAD.WIDE.U32 R4, R11, 0x4, R4 ;  /* 0x000000040b047825 */ /* 0x000fc800078e0004 */
[C---:B------:R-:W-:Y:S01]  /*00a0*/  IMAD.WIDE R8, R13.reuse, 0x4, R6 ;  /* 0x000000040d087825 */ /* 0x040fe200078e0206 */
[----:B--2---:R-:W2:Y:S04]  /*00b0*/  LDG.E R2, desc[UR8][R4.64] ;  /* 0x0000000804027981 */ /* 0x004ea8000c1e1900 */
[----:B------:R0:W2:Y:S04]  /*00c0*/  LDG.E R3, desc[UR8][R4.64+0x4] ;  /* 0x0000040804037981 */ /* 0x0000a8000c1e1900 */
[----:B------:R-:W3:Y:S04]  /*00d0*/  LDG.E R6, desc[UR8][R6.64] ;  /* 0x0000000806067981 */ /* 0x000ee8000c1e1900 */
[----:B------:R-:W4:Y:S01]  /*00e0*/  LDG.E R8, desc[UR8][R8.64] ;  /* 0x0000000808087981 */ /* 0x000f22000c1e1900 */
[----:B------:R-:W1:Y:S01]  /*00f0*/  S2UR UR5, SR_CgaCtaId ;  /* 0x00000000000579c3 */ /* 0x000e620000008800 */
[----:B------:R-:W-:Y:S01]  /*0100*/  UMOV UR4, 0x400 ;  /* 0x0000040000047882 */ /* 0x000fe20000000000 */
[----:B------:R-:W-:Y:S01]  /*0110*/  IMAD.IADD R13, R13, 0x1, R0 ;  /* 0x000000010d0d7824 */ /* 0x000fe200078e0200 */
[----:B------:R-:W-:-:S02]  /*0120*/  LEA.HI R10, R0, R0, RZ, 0x1b ;  /* 0x00000000000a7211 */ /* 0x000fc400078fd8ff */
[----:B------:R-:W-:Y:S02]  /*0130*/  SHF.R.S32.HI R12, RZ, 0x1, R12 ;  /* 0x00000001ff0c7819 */ /* 0x000fe4000001140c */
[----:B------:R-:W-:Y:S02]  /*0140*/  LEA.HI.SX32 R13, R13, R13, 0x1b ;  /* 0x0000000d0d0d7211 */ /* 0x000fe400078fdaff */
[----:B------:R-:W-:Y:S01]  /*0150*/  ISETP.GE.AND P0, PT, R12, 0x1, PT ;  /* 0x000000010c00780c */ /* 0x000fe20003f06270 */
[----:B-1----:R-:W-:-:S06]  /*0160*/  ULEA UR4, UR5, UR4, 0x18 ;  /* 0x0000000405047291 */ /* 0x002fcc000f8ec0ff */
[----:B0-----:R-:W-:Y:S02]  /*0170*/  LEA R4, R0, UR4, 0x3 ;  /* 0x0000000400047c11 */ /* 0x001fe4000f8e18ff */
[----:B------:R-:W-:Y:S02]  /*0180*/  LEA R5, R10, UR4, 0x2 ;  /* 0x000000040a057c11 */ /* 0x000fe4000f8e10ff */
[----:B------:R-:W-:Y:S01]  /*0190*/  LEA R13, R13, UR4, 0x2 ;  /* 0x000000040d0d7c11 */ /* 0x000fe2000f8e10ff */
[----:B--2---:R0:W-:Y:S04]  /*01a0*/  STS.64 [R4], R2 ;  /* 0x0000000204007388 */ /* 0x0041e80000000a00 */
[----:B---3--:R0:W-:Y:S04]  /*01b0*/  STS [R5], R6 ;  /* 0x0000000605007388 */ /* 0x0081e80000000800 */
[----:B----4-:R0:W-:Y:S01]  /*01c0*/  STS [R13], R8 ;  /* 0x000000080d007388 */ /* 0x0101e20000000800 */
[----:B------:R-:W-:Y:S05]  /*01d0*/  @!P0 BRA `(.L_x_17) ;  /* 0x00000000003c8947 */ /* 0x000fea0003800000 */
[----:B------:R-:W-:Y:S02]  /*01e0*/  VIADD R11, R11, 0x1 ;  /* 0x000000010b0b7836 */ /* 0x000fe40000000000 */
[----:B0-----:R-:W-:-:S07]  /*01f0*/  IMAD.MOV.U32 R2, RZ, RZ, 0x1 ;  /* 0x00000001ff027424 */ /* 0x001fce00078e00ff */
.L_x_18:
[----:B------:R-:W-:Y:S01]  /*0200*/  BAR.SYNC.DEFER_BLOCKING 0x0 ;  /* 0x0000000000007b1d */ /* 0x000fe20000010000 */
[----:B------:R-:W-:-:S13]  /*0210*/  ISETP.GE.AND P0, PT, R0, R12, PT ;  /* 0x0000000c0000720c */ /* 0x000fda0003f06270 */
[----:B------:R-:W-:-:S05]  /*0220*/  @!P0 IMAD R3, R11, R2, RZ ;  /* 0x000000020b038224 */ /* 0x000fca00078e02ff */
        /* <DEDUP_REMOVED lines=10> */
.L_x_17:
[----:B------:R-:W1:Y:S01]  /*02d0*/  LDCU UR5, c[0x0][0x360] ;  /* 0x00006c00ff0577ac */ /* 0x000e620008000800 */
[----:B------:R-:W-:Y:S01]  /*02e0*/  BAR.SYNC.DEFER_BLOCKING 0x0 ;  /* 0x0000000000007b1d */ /* 0x000fe20000010000 */
[----:B-1----:R-:W-:-:S06]  /*02f0*/  UIADD3 UR5, UPT, UPT, UR5, -0x1, URZ ;  /* 0xffffffff05057890 */ /* 0x002fcc000fffe0ff */
[----:B------:R-:W-:-:S13]  /*0300*/  ISETP.NE.AND P0, PT, R0, UR5, PT ;  /* 0x0000000500007c0c */ /* 0x000fda000bf05270 */
[----:B------:R-:W-:Y:S05]  /*0310*/  @P0 EXIT ;  /* 0x000000000000094d */ /* 0x000fea0003800000 */
[----:B------:R-:W1:Y:S01]  /*0320*/  LDCU UR6, c[0x0][0x390] ;  /* 0x00007200ff0677ac */ /* 0x000e620008000800 */
[----:B------:R-:W2:Y:S01]  /*0330*/  S2R R7, SR_CTAID.X ;  /* 0x0000000000077919 */ /* 0x000ea20000002500 */
[----:B0-----:R-:W2:Y:S01]  /*0340*/  LDC.64 R2, c[0x0][0x380] ;  /* 0x0000e000ff027b82 */ /* 0x001ea20000000a00 */
[----:B-1----:R-:W-:-:S04]  /*0350*/  UIADD3 UR5, UPT, UPT, UR6, -0x1, URZ ;  /* 0xffffffff06057890 */ /* 0x002fc8000fffe0ff */
[----:B------:R-:W-:-:S04]  /*0360*/  ULEA.HI.SX32 UR5, UR5, UR6, 0x1b ;  /* 0x0000000605057291 */ /* 0x000fc8000f8fdaff */
[----:B------:R-:W-:Y:S01]  /*0370*/  ULEA UR5, UR5, UR4, 0x2 ;  /* 0x0000000405057291 */ /* 0x000fe2000f8e10ff */
[----:B--2---:R-:W-:-:S08]  /*0380*/  IMAD.WIDE.U32 R2, R7, 0x4, R2 ;  /* 0x0000000407027825 */ /* 0x004fd000078e0002 */
[----:B------:R-:W0:Y:S04]  /*0390*/  LDS R5, [UR5+-0x4] ;  /* 0xfffffc05ff057984 */ /* 0x000e280008000800 */
[----:B0-----:R-:W-:Y:S01]  /*03a0*/  STG.E desc[UR8][R2.64], R5 ;  /* 0x0000000502007986 */ /* 0x001fe2000c101908 */
[----:B------:R-:W-:Y:S05]  /*03b0*/  EXIT ;  /* 0x000000000000794d */ /* 0x000fea0003800000 */
.L_x_19:
        /* <DEDUP_REMOVED lines=12> */
.L_x_24:


//--------------------- .nv.shared._Z9naiveScanPfS_i --------------------------
	.section	.nv.shared._Z9naiveScanPfS_i,"aw",@nobits
	.sectionflags	@""
	.align	16
	.zero		1024


//--------------------- .nv.shared.reserved.0     --------------------------
	.section	.nv.shared.reserved.0,"aw",@nobits
	.weak		__nv_reservedSMEM_offset_0_alias
	.size		__nv_reservedSMEM_offset_0_alias, 0, 64
	.other		__nv_reservedSMEM_offset_0_alias,@"STO_CUDA_RESERVED_SHARED STV_DEFAULT"
__nv_reservedSMEM_offset_0_alias:
	.zero		0
	.zero		64


//--------------------- .nv.shared._Z9sweepScanPfS_i --------------------------
	.section	.nv.shared._Z9sweepScanPfS_i,"aw",@nobits
	.sectionflags	@""
	.align	16
	.zero		1024


//--------------------- .nv.shared._Z7abcScanPfS_i --------------------------
	.section	.nv.shared._Z7abcScanPfS_i,"aw",@nobits
	.sectionflags	@""
	.align	16
	.zero		1024


//--------------------- .nv.shared._Z5arbitPfS_i  --------------------------
	.section	.nv.shared._Z5arbitPfS_i,"aw",@nobits
	.sectionflags	@""
	.align	16
	.zero		1024


//--------------------- .nv.shared._Z4simpPfS_i   --------------------------
	.section	.nv.shared._Z4simpPfS_i,"aw",@nobits
	.sectionflags	@""
	.align	16
	.zero		1024


//--------------------- .nv.constant0._Z9naiveScanPfS_i --------------------------
	.section	.nv.constant0._Z9naiveScanPfS_i,"a",@progbits
	.sectionflags	@""
	.align	4
.nv.constant0._Z9naiveScanPfS_i:
	.zero		916


//--------------------- .nv.constant0._Z9sweepScanPfS_i --------------------------
	.section	.nv.constant0._Z9sweepScanPfS_i,"a",@progbits
	.sectionflags	@""
	.align	4
.nv.constant0._Z9sweepScanPfS_i:
	.zero		916


//--------------------- .nv.constant0._Z7abcScanPfS_i --------------------------
	.section	.nv.constant0._Z7abcScanPfS_i,"a",@progbits
	.sectionflags	@""
	.align	4
.nv.constant0._Z7abcScanPfS_i:
	.zero		916


//--------------------- .nv.constant0._Z5arbitPfS_i --------------------------
	.section	.nv.constant0._Z5arbitPfS_i,"a",@progbits
	.sectionflags	@""
	.align	4
.nv.constant0._Z5arbitPfS_i:
	.zero		916


//--------------------- .nv.constant0._Z4simpPfS_i --------------------------
	.section	.nv.constant0._Z4simpPfS_i,"a",@progbits
	.sectionflags	@""
	.align	4
.nv.constant0._Z4simpPfS_i:
	.zero		916


//--------------------- SYMBOLS --------------------------

	.type		.nv.reservedSmem.offset0,@object
	.size		.nv.reservedSmem.offset0,0x4
	.type		.nv.reservedSmem.cap,@object
	.size		.nv.reservedSmem.cap,0x4
